//
// Generated by NVIDIA NVVM Compiler
//
// Compiler Build ID: CL-36424714
// Cuda compilation tools, release 13.0, V13.0.88
// Based on NVVM 20.0.0
//

.version 9.0
.target sm_100
.address_size 64

	// .globl	_Z11test_kernelv
.extern .func  (.param .b32 func_retval0) vprintf
(
	.param .b64 vprintf_param_0,
	.param .b64 vprintf_param_1
)
;
.global .align 1 .b8 $str[12] = {100, 111, 32, 110, 111, 116, 104, 105, 110, 103, 10};
.global .align 1 .b8 $str$1[16] = {73, 78, 32, 65, 68, 68, 58, 32, 97, 32, 61, 32, 37, 105, 10};
.global .align 4 .b8 __cudart_i2opi_f[24] = {65, 144, 67, 60, 153, 149, 98, 219, 192, 221, 52, 245, 209, 87, 39, 252, 41, 21, 68, 78, 110, 131, 249, 162};

.visible .entry _Z11test_kernelv()
{
	.reg .b32 	%r<3>;
	.reg .b64 	%rd<3>;

	mov.u64 	%rd1, $str;
	cvta.global.u64 	%rd2, %rd1;
	{ // callseq 0, 0
	.param .b64 param0;
	st.param.b64 	[param0], %rd2;
	.param .b64 param1;
	st.param.b64 	[param1], 0;
	.param .b32 retval0;
	call.uni (retval0), 
	vprintf, 
	(
	param0, 
	param1
	);
	ld.param.b32 	%r1, [retval0];
	} // callseq 0
	ret;

}
	// .globl	_Z3addPiS_S_
.visible .entry _Z3addPiS_S_(
	.param .u64 .ptr .align 1 _Z3addPiS_S__param_0,
	.param .u64 .ptr .align 1 _Z3addPiS_S__param_1,
	.param .u64 .ptr .align 1 _Z3addPiS_S__param_2
)
{
	.local .align 8 .b8 	__local_depot1[8];
	.reg .b64 	%SP;
	.reg .b64 	%SPL;
	.reg .b32 	%r<7>;
	.reg .b64 	%rd<11>;

	mov.u64 	%SPL, __local_depot1;
	cvta.local.u64 	%SP, %SPL;
	ld.param.u64 	%rd1, [_Z3addPiS_S__param_0];
	ld.param.u64 	%rd2, [_Z3addPiS_S__param_1];
	ld.param.u64 	%rd3, [_Z3addPiS_S__param_2];
	cvta.to.global.u64 	%rd4, %rd3;
	cvta.to.global.u64 	%rd5, %rd2;
	cvta.to.global.u64 	%rd6, %rd1;
	add.u64 	%rd7, %SP, 0;
	add.u64 	%rd8, %SPL, 0;
	ld.global.u32 	%r1, [%rd6];
	ld.global.u32 	%r2, [%rd5];
	add.s32 	%r3, %r2, %r1;
	st.global.u32 	[%rd4], %r3;
	ld.global.u32 	%r4, [%rd6];
	st.local.u32 	[%rd8], %r4;
	mov.u64 	%rd9, $str$1;
	cvta.global.u64 	%rd10, %rd9;
	{ // callseq 1, 0
	.param .b64 param0;
	st.param.b64 	[param0], %rd10;
	.param .b64 param1;
	st.param.b64 	[param1], %rd7;
	.param .b32 retval0;
	call.uni (retval0), 
	vprintf, 
	(
	param0, 
	param1
	);
	ld.param.b32 	%r5, [retval0];
	} // callseq 1
	ret;

}
	// .globl	_Z18calculate_distancePfS_S_i
.visible .entry _Z18calculate_distancePfS_S_i(
	.param .u64 .ptr .align 1 _Z18calculate_distancePfS_S_i_param_0,
	.param .u64 .ptr .align 1 _Z18calculate_distancePfS_S_i_param_1,
	.param .u64 .ptr .align 1 _Z18calculate_distancePfS_S_i_param_2,
	.param .u32 _Z18calculate_distancePfS_S_i_param_3
)
{
	.local .align 4 .b8 	__local_depot2[28];
	.reg .b64 	%SP;
	.reg .b64 	%SPL;
	.reg .pred 	%p<48>;
	.reg .b32 	%r<208>;
	.reg .b32 	%f<167>;
	.reg .b64 	%rd<107>;
	.reg .b64 	%fd<17>;

	mov.u64 	%SPL, __local_depot2;
	ld.param.u64 	%rd37, [_Z18calculate_distancePfS_S_i_param_0];
	ld.param.u64 	%rd38, [_Z18calculate_distancePfS_S_i_param_1];
	ld.param.u64 	%rd39, [_Z18calculate_distancePfS_S_i_param_2];
	ld.param.u32 	%r71, [_Z18calculate_distancePfS_S_i_param_3];
	add.u64 	%rd1, %SPL, 0;
	mov.u32 	%r72, %tid.x;
	mov.u32 	%r73, %ctaid.x;
	mov.u32 	%r74, %ntid.x;
	mad.lo.s32 	%r1, %r73, %r74, %r72;
	add.s32 	%r2, %r71, 1;
	mad.lo.s32 	%r75, %r71, %r71, %r71;
	add.s32 	%r76, %r75, %r2;
	setp.ge.s32 	%p1, %r1, %r76;
	@%p1 bra 	$L__BB2_44;
	cvta.to.global.u64 	%rd41, %rd37;
	cvta.to.global.u64 	%rd42, %rd38;
	div.s32 	%r77, %r1, %r2;
	mul.lo.s32 	%r78, %r77, %r2;
	sub.s32 	%r79, %r1, %r78;
	mul.wide.s32 	%rd43, %r77, 4;
	add.s64 	%rd44, %rd41, %rd43;
	ld.global.f32 	%f1, [%rd44];
	add.s64 	%rd45, %rd42, %rd43;
	ld.global.f32 	%f36, [%rd45];
	mul.wide.s32 	%rd46, %r79, 4;
	add.s64 	%rd47, %rd41, %rd46;
	ld.global.f32 	%f3, [%rd47];
	add.s64 	%rd48, %rd42, %rd46;
	ld.global.f32 	%f37, [%rd48];
	setp.eq.f32 	%p2, %f1, %f3;
	setp.eq.f32 	%p3, %f36, %f37;
	and.pred  	%p4, %p2, %p3;
	mov.f32 	%f166, 0f00000000;
	@%p4 bra 	$L__BB2_43;
	div.rn.f32 	%f38, %f1, 0f43340000;
	cvt.f64.f32 	%fd1, %f38;
	mul.f64 	%fd2, %fd1, 0d400921FB54442D18;
	cvt.rn.f32.f64 	%f5, %fd2;
	mul.f32 	%f39, %f5, 0f3F22F983;
	cvt.rni.s32.f32 	%r199, %f39;
	cvt.rn.f32.s32 	%f40, %r199;
	fma.rn.f32 	%f41, %f40, 0fBFC90FDA, %f5;
	fma.rn.f32 	%f42, %f40, 0fB3A22168, %f41;
	fma.rn.f32 	%f163, %f40, 0fA7C234C5, %f42;
	abs.f32 	%f7, %f5;
	setp.ltu.f32 	%p5, %f7, 0f47CE4780;
	mov.u32 	%r191, %r199;
	mov.f32 	%f161, %f163;
	@%p5 bra 	$L__BB2_10;
	setp.neu.f32 	%p6, %f7, 0f7F800000;
	@%p6 bra 	$L__BB2_5;
	mov.f32 	%f45, 0f00000000;
	mul.rn.f32 	%f161, %f5, %f45;
	mov.b32 	%r191, 0;
	bra.uni 	$L__BB2_10;
$L__BB2_5:
	mov.b32 	%r4, %f5;
	shl.b32 	%r81, %r4, 8;
	or.b32  	%r5, %r81, -2147483648;
	mov.b64 	%rd94, 0;
	mov.b32 	%r188, 0;
	mov.u64 	%rd92, __cudart_i2opi_f;
	mov.u64 	%rd93, %rd1;
$L__BB2_6:
	.pragma "nounroll";
	ld.global.nc.u32 	%r82, [%rd92];
	mad.wide.u32 	%rd51, %r82, %r5, %rd94;
	shr.u64 	%rd94, %rd51, 32;
	st.local.u32 	[%rd93], %rd51;
	add.s32 	%r188, %r188, 1;
	add.s64 	%rd93, %rd93, 4;
	add.s64 	%rd92, %rd92, 4;
	setp.ne.s32 	%p7, %r188, 6;
	@%p7 bra 	$L__BB2_6;
	shr.u32 	%r83, %r4, 23;
	st.local.u32 	[%rd1+24], %rd94;
	and.b32  	%r8, %r83, 31;
	and.b32  	%r84, %r83, 224;
	add.s32 	%r85, %r84, -128;
	shr.u32 	%r86, %r85, 5;
	mul.wide.u32 	%rd52, %r86, 4;
	sub.s64 	%rd8, %rd1, %rd52;
	ld.local.u32 	%r189, [%rd8+24];
	ld.local.u32 	%r190, [%rd8+20];
	setp.eq.s32 	%p8, %r8, 0;
	@%p8 bra 	$L__BB2_9;
	shf.l.wrap.b32 	%r189, %r190, %r189, %r8;
	ld.local.u32 	%r87, [%rd8+16];
	shf.l.wrap.b32 	%r190, %r87, %r190, %r8;
$L__BB2_9:
	shr.u32 	%r88, %r189, 30;
	shf.l.wrap.b32 	%r89, %r190, %r189, 2;
	shl.b32 	%r90, %r190, 2;
	shr.u32 	%r91, %r89, 31;
	add.s32 	%r92, %r91, %r88;
	neg.s32 	%r93, %r92;
	setp.lt.s32 	%p9, %r4, 0;
	selp.b32 	%r191, %r93, %r92, %p9;
	xor.b32  	%r94, %r89, %r4;
	shr.s32 	%r95, %r89, 31;
	xor.b32  	%r96, %r95, %r89;
	xor.b32  	%r97, %r95, %r90;
	cvt.u64.u32 	%rd53, %r96;
	shl.b64 	%rd54, %rd53, 32;
	cvt.u64.u32 	%rd55, %r97;
	or.b64  	%rd56, %rd54, %rd55;
	cvt.rn.f64.s64 	%fd3, %rd56;
	mul.f64 	%fd4, %fd3, 0d3BF921FB54442D19;
	cvt.rn.f32.f64 	%f43, %fd4;
	neg.f32 	%f44, %f43;
	setp.lt.s32 	%p10, %r94, 0;
	selp.f32 	%f161, %f44, %f43, %p10;
$L__BB2_10:
	mul.rn.f32 	%f46, %f161, %f161;
	and.b32  	%r99, %r191, 1;
	setp.eq.b32 	%p11, %r99, 1;
	selp.f32 	%f47, 0f3F800000, %f161, %p11;
	fma.rn.f32 	%f48, %f46, %f47, 0f00000000;
	fma.rn.f32 	%f49, %f46, 0f37CBAC00, 0fBAB607ED;
	selp.f32 	%f50, %f49, 0fB94D4153, %p11;
	selp.f32 	%f51, 0f3D2AAABB, 0f3C0885E4, %p11;
	fma.rn.f32 	%f52, %f50, %f46, %f51;
	selp.f32 	%f53, 0fBEFFFFFF, 0fBE2AAAA8, %p11;
	fma.rn.f32 	%f54, %f52, %f46, %f53;
	fma.rn.f32 	%f55, %f54, %f48, %f47;
	and.b32  	%r100, %r191, 2;
	setp.eq.s32 	%p12, %r100, 0;
	mov.f32 	%f56, 0f00000000;
	sub.f32 	%f57, %f56, %f55;
	selp.f32 	%f11, %f55, %f57, %p12;
	div.rn.f32 	%f58, %f3, 0f43340000;
	cvt.f64.f32 	%fd5, %f58;
	mul.f64 	%fd6, %fd5, 0d400921FB54442D18;
	cvt.rn.f32.f64 	%f12, %fd6;
	mul.f32 	%f59, %f12, 0f3F22F983;
	cvt.rni.s32.f32 	%r203, %f59;
	cvt.rn.f32.s32 	%f60, %r203;
	fma.rn.f32 	%f61, %f60, 0fBFC90FDA, %f12;
	fma.rn.f32 	%f62, %f60, 0fB3A22168, %f61;
	fma.rn.f32 	%f164, %f60, 0fA7C234C5, %f62;
	abs.f32 	%f14, %f12;
	setp.ltu.f32 	%p13, %f14, 0f47CE4780;
	mov.u32 	%r195, %r203;
	mov.f32 	%f162, %f164;
	@%p13 bra 	$L__BB2_18;
	setp.neu.f32 	%p14, %f14, 0f7F800000;
	@%p14 bra 	$L__BB2_13;
	mov.f32 	%f65, 0f00000000;
	mul.rn.f32 	%f162, %f12, %f65;
	mov.b32 	%r195, 0;
	bra.uni 	$L__BB2_18;
$L__BB2_13:
	mov.b32 	%r18, %f12;
	shl.b32 	%r102, %r18, 8;
	or.b32  	%r19, %r102, -2147483648;
	mov.b64 	%rd97, 0;
	mov.b32 	%r192, 0;
	mov.u64 	%rd95, __cudart_i2opi_f;
	mov.u64 	%rd96, %rd1;
$L__BB2_14:
	.pragma "nounroll";
	ld.global.nc.u32 	%r103, [%rd95];
	mad.wide.u32 	%rd59, %r103, %r19, %rd97;
	shr.u64 	%rd97, %rd59, 32;
	st.local.u32 	[%rd96], %rd59;
	add.s32 	%r192, %r192, 1;
	add.s64 	%rd96, %rd96, 4;
	add.s64 	%rd95, %rd95, 4;
	setp.ne.s32 	%p15, %r192, 6;
	@%p15 bra 	$L__BB2_14;
	shr.u32 	%r104, %r18, 23;
	st.local.u32 	[%rd1+24], %rd97;
	and.b32  	%r22, %r104, 31;
	and.b32  	%r105, %r104, 224;
	add.s32 	%r106, %r105, -128;
	shr.u32 	%r107, %r106, 5;
	mul.wide.u32 	%rd60, %r107, 4;
	sub.s64 	%rd15, %rd1, %rd60;
	ld.local.u32 	%r193, [%rd15+24];
	ld.local.u32 	%r194, [%rd15+20];
	setp.eq.s32 	%p16, %r22, 0;
	@%p16 bra 	$L__BB2_17;
	shf.l.wrap.b32 	%r193, %r194, %r193, %r22;
	ld.local.u32 	%r108, [%rd15+16];
	shf.l.wrap.b32 	%r194, %r108, %r194, %r22;
$L__BB2_17:
	shr.u32 	%r109, %r193, 30;
	shf.l.wrap.b32 	%r110, %r194, %r193, 2;
	shl.b32 	%r111, %r194, 2;
	shr.u32 	%r112, %r110, 31;
	add.s32 	%r113, %r112, %r109;
	neg.s32 	%r114, %r113;
	setp.lt.s32 	%p17, %r18, 0;
	selp.b32 	%r195, %r114, %r113, %p17;
	xor.b32  	%r115, %r110, %r18;
	shr.s32 	%r116, %r110, 31;
	xor.b32  	%r117, %r116, %r110;
	xor.b32  	%r118, %r116, %r111;
	cvt.u64.u32 	%rd61, %r117;
	shl.b64 	%rd62, %rd61, 32;
	cvt.u64.u32 	%rd63, %r118;
	or.b64  	%rd64, %rd62, %rd63;
	cvt.rn.f64.s64 	%fd7, %rd64;
	mul.f64 	%fd8, %fd7, 0d3BF921FB54442D19;
	cvt.rn.f32.f64 	%f63, %fd8;
	neg.f32 	%f64, %f63;
	setp.lt.s32 	%p18, %r115, 0;
	selp.f32 	%f162, %f64, %f63, %p18;
$L__BB2_18:
	setp.ltu.f32 	%p19, %f7, 0f47CE4780;
	mul.rn.f32 	%f66, %f162, %f162;
	and.b32  	%r120, %r195, 1;
	setp.eq.b32 	%p20, %r120, 1;
	selp.f32 	%f67, 0f3F800000, %f162, %p20;
	fma.rn.f32 	%f68, %f66, %f67, 0f00000000;
	fma.rn.f32 	%f69, %f66, 0f37CBAC00, 0fBAB607ED;
	selp.f32 	%f70, %f69, 0fB94D4153, %p20;
	selp.f32 	%f71, 0f3D2AAABB, 0f3C0885E4, %p20;
	fma.rn.f32 	%f72, %f70, %f66, %f71;
	selp.f32 	%f73, 0fBEFFFFFF, 0fBE2AAAA8, %p20;
	fma.rn.f32 	%f74, %f72, %f66, %f73;
	fma.rn.f32 	%f75, %f74, %f68, %f67;
	and.b32  	%r121, %r195, 2;
	setp.eq.s32 	%p21, %r121, 0;
	mov.f32 	%f76, 0f00000000;
	sub.f32 	%f77, %f76, %f75;
	selp.f32 	%f78, %f75, %f77, %p21;
	mul.f32 	%f18, %f11, %f78;
	@%p19 bra 	$L__BB2_26;
	setp.neu.f32 	%p22, %f7, 0f7F800000;
	@%p22 bra 	$L__BB2_21;
	mov.f32 	%f81, 0f00000000;
	mul.rn.f32 	%f163, %f5, %f81;
	mov.b32 	%r199, 0;
	bra.uni 	$L__BB2_26;
$L__BB2_21:
	mov.b32 	%r31, %f5;
	shl.b32 	%r123, %r31, 8;
	or.b32  	%r32, %r123, -2147483648;
	mov.b64 	%rd100, 0;
	mov.b32 	%r196, 0;
	mov.u64 	%rd98, __cudart_i2opi_f;
	mov.u64 	%rd99, %rd1;
$L__BB2_22:
	.pragma "nounroll";
	ld.global.nc.u32 	%r124, [%rd98];
	mad.wide.u32 	%rd67, %r124, %r32, %rd100;
	shr.u64 	%rd100, %rd67, 32;
	st.local.u32 	[%rd99], %rd67;
	add.s32 	%r196, %r196, 1;
	add.s64 	%rd99, %rd99, 4;
	add.s64 	%rd98, %rd98, 4;
	setp.ne.s32 	%p23, %r196, 6;
	@%p23 bra 	$L__BB2_22;
	shr.u32 	%r125, %r31, 23;
	st.local.u32 	[%rd1+24], %rd100;
	and.b32  	%r35, %r125, 31;
	and.b32  	%r126, %r125, 224;
	add.s32 	%r127, %r126, -128;
	shr.u32 	%r128, %r127, 5;
	mul.wide.u32 	%rd68, %r128, 4;
	sub.s64 	%rd22, %rd1, %rd68;
	ld.local.u32 	%r197, [%rd22+24];
	ld.local.u32 	%r198, [%rd22+20];
	setp.eq.s32 	%p24, %r35, 0;
	@%p24 bra 	$L__BB2_25;
	shf.l.wrap.b32 	%r197, %r198, %r197, %r35;
	ld.local.u32 	%r129, [%rd22+16];
	shf.l.wrap.b32 	%r198, %r129, %r198, %r35;
$L__BB2_25:
	shr.u32 	%r130, %r197, 30;
	shf.l.wrap.b32 	%r131, %r198, %r197, 2;
	shl.b32 	%r132, %r198, 2;
	shr.u32 	%r133, %r131, 31;
	add.s32 	%r134, %r133, %r130;
	neg.s32 	%r135, %r134;
	setp.lt.s32 	%p25, %r31, 0;
	selp.b32 	%r199, %r135, %r134, %p25;
	xor.b32  	%r136, %r131, %r31;
	shr.s32 	%r137, %r131, 31;
	xor.b32  	%r138, %r137, %r131;
	xor.b32  	%r139, %r137, %r132;
	cvt.u64.u32 	%rd69, %r138;
	shl.b64 	%rd70, %rd69, 32;
	cvt.u64.u32 	%rd71, %r139;
	or.b64  	%rd72, %rd70, %rd71;
	cvt.rn.f64.s64 	%fd9, %rd72;
	mul.f64 	%fd10, %fd9, 0d3BF921FB54442D19;
	cvt.rn.f32.f64 	%f79, %fd10;
	neg.f32 	%f80, %f79;
	setp.lt.s32 	%p26, %r136, 0;
	selp.f32 	%f163, %f80, %f79, %p26;
$L__BB2_26:
	setp.ltu.f32 	%p27, %f14, 0f47CE4780;
	add.s32 	%r141, %r199, 1;
	mul.rn.f32 	%f82, %f163, %f163;
	and.b32  	%r142, %r199, 1;
	setp.eq.b32 	%p28, %r142, 1;
	selp.f32 	%f83, %f163, 0f3F800000, %p28;
	fma.rn.f32 	%f84, %f82, %f83, 0f00000000;
	fma.rn.f32 	%f85, %f82, 0f37CBAC00, 0fBAB607ED;
	selp.f32 	%f86, 0fB94D4153, %f85, %p28;
	selp.f32 	%f87, 0f3C0885E4, 0f3D2AAABB, %p28;
	fma.rn.f32 	%f88, %f86, %f82, %f87;
	selp.f32 	%f89, 0fBE2AAAA8, 0fBEFFFFFF, %p28;
	fma.rn.f32 	%f90, %f88, %f82, %f89;
	fma.rn.f32 	%f91, %f90, %f84, %f83;
	and.b32  	%r143, %r141, 2;
	setp.eq.s32 	%p29, %r143, 0;
	mov.f32 	%f92, 0f00000000;
	sub.f32 	%f93, %f92, %f91;
	selp.f32 	%f22, %f91, %f93, %p29;
	@%p27 bra 	$L__BB2_34;
	setp.neu.f32 	%p30, %f14, 0f7F800000;
	@%p30 bra 	$L__BB2_29;
	mov.f32 	%f96, 0f00000000;
	mul.rn.f32 	%f164, %f12, %f96;
	mov.b32 	%r203, 0;
	bra.uni 	$L__BB2_34;
$L__BB2_29:
	mov.b32 	%r44, %f12;
	shl.b32 	%r145, %r44, 8;
	or.b32  	%r45, %r145, -2147483648;
	mov.b64 	%rd103, 0;
	mov.b32 	%r200, 0;
	mov.u64 	%rd101, __cudart_i2opi_f;
	mov.u64 	%rd102, %rd1;
$L__BB2_30:
	.pragma "nounroll";
	ld.global.nc.u32 	%r146, [%rd101];
	mad.wide.u32 	%rd75, %r146, %r45, %rd103;
	shr.u64 	%rd103, %rd75, 32;
	st.local.u32 	[%rd102], %rd75;
	add.s32 	%r200, %r200, 1;
	add.s64 	%rd102, %rd102, 4;
	add.s64 	%rd101, %rd101, 4;
	setp.ne.s32 	%p31, %r200, 6;
	@%p31 bra 	$L__BB2_30;
	shr.u32 	%r147, %r44, 23;
	st.local.u32 	[%rd1+24], %rd103;
	and.b32  	%r48, %r147, 31;
	and.b32  	%r148, %r147, 224;
	add.s32 	%r149, %r148, -128;
	shr.u32 	%r150, %r149, 5;
	mul.wide.u32 	%rd76, %r150, 4;
	sub.s64 	%rd29, %rd1, %rd76;
	ld.local.u32 	%r201, [%rd29+24];
	ld.local.u32 	%r202, [%rd29+20];
	setp.eq.s32 	%p32, %r48, 0;
	@%p32 bra 	$L__BB2_33;
	shf.l.wrap.b32 	%r201, %r202, %r201, %r48;
	ld.local.u32 	%r151, [%rd29+16];
	shf.l.wrap.b32 	%r202, %r151, %r202, %r48;
$L__BB2_33:
	shr.u32 	%r152, %r201, 30;
	shf.l.wrap.b32 	%r153, %r202, %r201, 2;
	shl.b32 	%r154, %r202, 2;
	shr.u32 	%r155, %r153, 31;
	add.s32 	%r156, %r155, %r152;
	neg.s32 	%r157, %r156;
	setp.lt.s32 	%p33, %r44, 0;
	selp.b32 	%r203, %r157, %r156, %p33;
	xor.b32  	%r158, %r153, %r44;
	shr.s32 	%r159, %r153, 31;
	xor.b32  	%r160, %r159, %r153;
	xor.b32  	%r161, %r159, %r154;
	cvt.u64.u32 	%rd77, %r160;
	shl.b64 	%rd78, %rd77, 32;
	cvt.u64.u32 	%rd79, %r161;
	or.b64  	%rd80, %rd78, %rd79;
	cvt.rn.f64.s64 	%fd11, %rd80;
	mul.f64 	%fd12, %fd11, 0d3BF921FB54442D19;
	cvt.rn.f32.f64 	%f94, %fd12;
	neg.f32 	%f95, %f94;
	setp.lt.s32 	%p34, %r158, 0;
	selp.f32 	%f164, %f95, %f94, %p34;
$L__BB2_34:
	add.s32 	%r163, %r203, 1;
	mul.rn.f32 	%f97, %f164, %f164;
	and.b32  	%r164, %r203, 1;
	setp.eq.b32 	%p35, %r164, 1;
	selp.f32 	%f98, %f164, 0f3F800000, %p35;
	fma.rn.f32 	%f99, %f97, %f98, 0f00000000;
	fma.rn.f32 	%f100, %f97, 0f37CBAC00, 0fBAB607ED;
	selp.f32 	%f101, 0fB94D4153, %f100, %p35;
	selp.f32 	%f102, 0f3C0885E4, 0f3D2AAABB, %p35;
	fma.rn.f32 	%f103, %f101, %f97, %f102;
	selp.f32 	%f104, 0fBE2AAAA8, 0fBEFFFFFF, %p35;
	fma.rn.f32 	%f105, %f103, %f97, %f104;
	fma.rn.f32 	%f106, %f105, %f99, %f98;
	and.b32  	%r165, %r163, 2;
	setp.eq.s32 	%p36, %r165, 0;
	mov.f32 	%f107, 0f00000000;
	sub.f32 	%f108, %f107, %f106;
	selp.f32 	%f109, %f106, %f108, %p36;
	mul.f32 	%f26, %f22, %f109;
	sub.f32 	%f110, %f36, %f37;
	div.rn.f32 	%f111, %f110, 0f43340000;
	cvt.f64.f32 	%fd13, %f111;
	mul.f64 	%fd14, %fd13, 0d400921FB54442D18;
	cvt.rn.f32.f64 	%f27, %fd14;
	mul.f32 	%f112, %f27, 0f3F22F983;
	cvt.rni.s32.f32 	%r207, %f112;
	cvt.rn.f32.s32 	%f113, %r207;
	fma.rn.f32 	%f114, %f113, 0fBFC90FDA, %f27;
	fma.rn.f32 	%f115, %f113, 0fB3A22168, %f114;
	fma.rn.f32 	%f165, %f113, 0fA7C234C5, %f115;
	abs.f32 	%f29, %f27;
	setp.ltu.f32 	%p37, %f29, 0f47CE4780;
	@%p37 bra 	$L__BB2_42;
	setp.neu.f32 	%p38, %f29, 0f7F800000;
	@%p38 bra 	$L__BB2_37;
	mov.f32 	%f118, 0f00000000;
	mul.rn.f32 	%f165, %f27, %f118;
	mov.b32 	%r207, 0;
	bra.uni 	$L__BB2_42;
$L__BB2_37:
	mov.b32 	%r58, %f27;
	shl.b32 	%r167, %r58, 8;
	or.b32  	%r59, %r167, -2147483648;
	mov.b64 	%rd106, 0;
	mov.b32 	%r204, 0;
	mov.u64 	%rd104, __cudart_i2opi_f;
	mov.u64 	%rd105, %rd1;
$L__BB2_38:
	.pragma "nounroll";
	ld.global.nc.u32 	%r168, [%rd104];
	mad.wide.u32 	%rd83, %r168, %r59, %rd106;
	shr.u64 	%rd106, %rd83, 32;
	st.local.u32 	[%rd105], %rd83;
	add.s32 	%r204, %r204, 1;
	add.s64 	%rd105, %rd105, 4;
	add.s64 	%rd104, %rd104, 4;
	setp.ne.s32 	%p39, %r204, 6;
	@%p39 bra 	$L__BB2_38;
	shr.u32 	%r169, %r58, 23;
	st.local.u32 	[%rd1+24], %rd106;
	and.b32  	%r62, %r169, 31;
	and.b32  	%r170, %r169, 224;
	add.s32 	%r171, %r170, -128;
	shr.u32 	%r172, %r171, 5;
	mul.wide.u32 	%rd84, %r172, 4;
	sub.s64 	%rd36, %rd1, %rd84;
	ld.local.u32 	%r205, [%rd36+24];
	ld.local.u32 	%r206, [%rd36+20];
	setp.eq.s32 	%p40, %r62, 0;
	@%p40 bra 	$L__BB2_41;
	shf.l.wrap.b32 	%r205, %r206, %r205, %r62;
	ld.local.u32 	%r173, [%rd36+16];
	shf.l.wrap.b32 	%r206, %r173, %r206, %r62;
$L__BB2_41:
	shr.u32 	%r174, %r205, 30;
	shf.l.wrap.b32 	%r175, %r206, %r205, 2;
	shl.b32 	%r176, %r206, 2;
	shr.u32 	%r177, %r175, 31;
	add.s32 	%r178, %r177, %r174;
	neg.s32 	%r179, %r178;
	setp.lt.s32 	%p41, %r58, 0;
	selp.b32 	%r207, %r179, %r178, %p41;
	xor.b32  	%r180, %r175, %r58;
	shr.s32 	%r181, %r175, 31;
	xor.b32  	%r182, %r181, %r175;
	xor.b32  	%r183, %r181, %r176;
	cvt.u64.u32 	%rd85, %r182;
	shl.b64 	%rd86, %rd85, 32;
	cvt.u64.u32 	%rd87, %r183;
	or.b64  	%rd88, %rd86, %rd87;
	cvt.rn.f64.s64 	%fd15, %rd88;
	mul.f64 	%fd16, %fd15, 0d3BF921FB54442D19;
	cvt.rn.f32.f64 	%f116, %fd16;
	neg.f32 	%f117, %f116;
	setp.lt.s32 	%p42, %r180, 0;
	selp.f32 	%f165, %f117, %f116, %p42;
$L__BB2_42:
	add.s32 	%r185, %r207, 1;
	mul.rn.f32 	%f119, %f165, %f165;
	and.b32  	%r186, %r207, 1;
	setp.eq.b32 	%p43, %r186, 1;
	selp.f32 	%f120, %f165, 0f3F800000, %p43;
	fma.rn.f32 	%f121, %f119, %f120, 0f00000000;
	fma.rn.f32 	%f122, %f119, 0f37CBAC00, 0fBAB607ED;
	selp.f32 	%f123, 0fB94D4153, %f122, %p43;
	selp.f32 	%f124, 0f3C0885E4, 0f3D2AAABB, %p43;
	fma.rn.f32 	%f125, %f123, %f119, %f124;
	selp.f32 	%f126, 0fBE2AAAA8, 0fBEFFFFFF, %p43;
	fma.rn.f32 	%f127, %f125, %f119, %f126;
	fma.rn.f32 	%f128, %f127, %f121, %f120;
	and.b32  	%r187, %r185, 2;
	setp.eq.s32 	%p44, %r187, 0;
	mov.f32 	%f129, 0f00000000;
	sub.f32 	%f130, %f129, %f128;
	selp.f32 	%f131, %f128, %f130, %p44;
	fma.rn.f32 	%f132, %f26, %f131, %f18;
	abs.f32 	%f133, %f132;
	fma.rn.f32 	%f134, %f133, 0fBF000000, 0f3F000000;
	rsqrt.approx.ftz.f32 	%f135, %f134;
	mul.f32 	%f136, %f135, %f134;
	mul.f32 	%f137, %f135, 0fBF000000;
	fma.rn.f32 	%f138, %f136, %f137, 0f3F000000;
	fma.rn.f32 	%f139, %f136, %f138, %f136;
	setp.eq.f32 	%p45, %f133, 0f3F800000;
	selp.f32 	%f140, 0f00000000, %f139, %p45;
	setp.gt.f32 	%p46, %f133, 0f3F0F5C29;
	selp.f32 	%f141, %f140, %f133, %p46;
	copysign.f32 	%f142, %f132, %f141;
	mul.f32 	%f143, %f142, %f142;
	fma.rn.f32 	%f144, %f143, 0f3D10ECEF, 0f3C8B1ABB;
	fma.rn.f32 	%f145, %f144, %f143, 0f3CFC028C;
	fma.rn.f32 	%f146, %f145, %f143, 0f3D372139;
	fma.rn.f32 	%f147, %f146, %f143, 0f3D9993DB;
	fma.rn.f32 	%f148, %f147, %f143, 0f3E2AAAC6;
	mul.f32 	%f149, %f143, %f148;
	fma.rn.f32 	%f150, %f149, %f142, %f142;
	neg.f32 	%f151, %f150;
	selp.f32 	%f152, %f150, %f151, %p46;
	fma.rn.f32 	%f153, 0f3F6EE581, 0f3FD774EB, %f152;
	setp.gt.f32 	%p47, %f132, 0f3F0F5C29;
	selp.f32 	%f154, %f150, %f153, %p47;
	add.f32 	%f155, %f154, %f154;
	selp.f32 	%f156, %f155, %f154, %p46;
	mul.f32 	%f166, %f156, 0f45C71800;
$L__BB2_43:
	mov.f32 	%f157, 0f3F000000;
	copysign.f32 	%f158, %f166, %f157;
	add.rz.f32 	%f159, %f166, %f158;
	cvt.rzi.f32.f32 	%f160, %f159;
	cvta.to.global.u64 	%rd89, %rd39;
	mul.wide.s32 	%rd90, %r1, 4;
	add.s64 	%rd91, %rd89, %rd90;
	st.global.f32 	[%rd91], %f160;
$L__BB2_44:
	ret;

}


// ===== COMPILED SASS (sm_100) =====

	.target	sm_100

	.elftype	@"ET_EXEC"


//--------------------- .note.nv.tkinfo           --------------------------
	.section	.note.nv.tkinfo,"",@"SHT_NOTE"
	.sectionflags	@"SHF_NOTE_NV_TKINFO"
	.tkinfo
        /*0018*/ 	.word	0x00000002
        /*0030*/ 	.string	""
        /*0030*/ 	.string	"ptxas"
        /*0030*/ 	.string	"Cuda compilation tools, release 13.0, V13.0.88"
        /*0030*/ 	.string	"Build cuda_13.0.r13.0/compiler.36424714_0"
        /*0030*/ 	.string	"-arch sm_100 -m 64 "



//--------------------- .note.nv.cuinfo           --------------------------
	.section	.note.nv.cuinfo,"",@"SHT_NOTE"
	.sectionflags	@"SHF_NOTE_NV_CUINFO"
        /*0018*/ 	.short	0x0002
        /*001a*/ 	.short	0x0064
        /*001c*/ 	.short	0x0082
	.zero		2


//--------------------- .nv.info                  --------------------------
	.section	.nv.info,"",@"SHT_CUDA_INFO"
	.align	4


	//----- nvinfo : EIATTR_REGCOUNT
	.align		4
        /*0000*/ 	.byte	0x04, 0x2f
        /*0002*/ 	.short	(.L_4 - .L_3)
	.align		4
.L_3:
        /*0004*/ 	.word	index@(_Z11test_kernelv)
        /*0008*/ 	.word	0x00000018


	//----- nvinfo : EIATTR_FRAME_SIZE
	.align		4
.L_4:
        /*000c*/ 	.byte	0x04, 0x11
        /*000e*/ 	.short	(.L_6 - .L_5)
	.align		4
.L_5:
        /*0010*/ 	.word	index@(_Z11test_kernelv)
        /*0014*/ 	.word	0x00000000


	//----- nvinfo : EIATTR_REGCOUNT
	.align		4
.L_6:
        /*0018*/ 	.byte	0x04, 0x2f
        /*001a*/ 	.short	(.L_8 - .L_7)
	.align		4
.L_7:
        /*001c*/ 	.word	index@(_Z3addPiS_S_)
        /*0020*/ 	.word	0x00000018


	//----- nvinfo : EIATTR_FRAME_SIZE
	.align		4
.L_8:
        /*0024*/ 	.byte	0x04, 0x11
        /*0026*/ 	.short	(.L_10 - .L_9)
	.align		4
.L_9:
        /*0028*/ 	.word	index@(_Z3addPiS_S_)
        /*002c*/ 	.word	0x00000008


	//----- nvinfo : EIATTR_REGCOUNT
	.align		4
.L_10:
        /*0030*/ 	.byte	0x04, 0x2f
        /*0032*/ 	.short	(.L_12 - .L_11)
	.align		4
.L_11:
        /*0034*/ 	.word	index@(_Z18calculate_distancePfS_S_i)
        /*0038*/ 	.word	0x00000018


	//----- nvinfo : EIATTR_FRAME_SIZE
	.align		4
.L_12:
        /*003c*/ 	.byte	0x04, 0x11
        /*003e*/ 	.short	(.L_14 - .L_13)
	.align		4
.L_13:
        /*0040*/ 	.word	index@($__internal_0_$__cuda_sm3x_div_rn_noftz_f32_slowpath)
        /*0044*/ 	.word	0x00000020


	//----- nvinfo : EIATTR_FRAME_SIZE
	.align		4
.L_14:
        /*0048*/ 	.byte	0x04, 0x11
        /*004a*/ 	.short	(.L_16 - .L_15)
	.align		4
.L_15:
        /*004c*/ 	.word	index@(_Z18calculate_distancePfS_S_i)
        /*0050*/ 	.word	0x00000020


	//----- nvinfo : EIATTR_MIN_STACK_SIZE
	.align		4
.L_16:
        /*0054*/ 	.byte	0x04, 0x12
        /*0056*/ 	.short	(.L_18 - .L_17)
	.align		4
.L_17:
        /*0058*/ 	.word	index@(_Z18calculate_distancePfS_S_i)
        /*005c*/ 	.word	0x00000020


	//----- nvinfo : EIATTR_MIN_STACK_SIZE
	.align		4
.L_18:
        /*0060*/ 	.byte	0x04, 0x12
        /*0062*/ 	.short	(.L_20 - .L_19)
	.align		4
.L_19:
        /*0064*/ 	.word	index@(_Z3addPiS_S_)
        /*0068*/ 	.word	0x00000008


	//----- nvinfo : EIATTR_MIN_STACK_SIZE
	.align		4
.L_20:
        /*006c*/ 	.byte	0x04, 0x12
        /*006e*/ 	.short	(.L_22 - .L_21)
	.align		4
.L_21:
        /*0070*/ 	.word	index@(_Z11test_kernelv)
        /*0074*/ 	.word	0x00000000
.L_22:


//--------------------- .nv.compat                --------------------------
	.section	.nv.compat,"",@"SHT_CUDA_COMPAT_INFO"
	.align	4
        /*0000*/ 	.byte	0x02, 0x09, 0x00, 0x00, 0x02, 0x02, 0x01, 0x00, 0x02, 0x05, 0x05, 0x00, 0x03, 0x07, 0x01, 0x01
        /*0010*/ 	.byte	0x02, 0x03, 0x00, 0x00, 0x02, 0x06, 0x01, 0x00, 0x04, 0x0b, 0x08, 0x00, 0x01, 0x00, 0x00, 0x00
        /*0020*/ 	.byte	0x00, 0x00, 0x00, 0x00


//--------------------- .nv.info._Z18calculate_distancePfS_S_i --------------------------
	.section	.nv.info._Z18calculate_distancePfS_S_i,"",@"SHT_CUDA_INFO"
	.sectionflags	@""
	.align	4


	//----- nvinfo : EIATTR_CUDA_API_VERSION
	.align		4
        /*0000*/ 	.byte	0x04, 0x37
        /*0002*/ 	.short	(.L_24 - .L_23)
.L_23:
        /*0004*/ 	.word	0x00000082


	//----- nvinfo : EIATTR_KPARAM_INFO
	.align		4
.L_24:
        /*0008*/ 	.byte	0x04, 0x17
        /*000a*/ 	.short	(.L_26 - .L_25)
.L_25:
        /*000c*/ 	.word	0x00000000
        /*0010*/ 	.short	0x0003
        /*0012*/ 	.short	0x0018
        /*0014*/ 	.byte	0x00, 0xf0, 0x11, 0x00


	//----- nvinfo : EIATTR_KPARAM_INFO
	.align		4
.L_26:
        /*0018*/ 	.byte	0x04, 0x17
        /*001a*/ 	.short	(.L_28 - .L_27)
.L_27:
        /*001c*/ 	.word	0x00000000
        /*0020*/ 	.short	0x0002
        /*0022*/ 	.short	0x0010
        /*0024*/ 	.byte	0x00, 0xf5, 0x21, 0x00


	//----- nvinfo : EIATTR_KPARAM_INFO
	.align		4
.L_28:
        /*0028*/ 	.byte	0x04, 0x17
        /*002a*/ 	.short	(.L_30 - .L_29)
.L_29:
        /*002c*/ 	.word	0x00000000
        /*0030*/ 	.short	0x0001
        /*0032*/ 	.short	0x0008
        /*0034*/ 	.byte	0x00, 0xf5, 0x21, 0x00


	//----- nvinfo : EIATTR_KPARAM_INFO
	.align		4
.L_30:
        /*0038*/ 	.byte	0x04, 0x17
        /*003a*/ 	.short	(.L_32 - .L_31)
.L_31:
        /*003c*/ 	.word	0x00000000
        /*0040*/ 	.short	0x0000
        /*0042*/ 	.short	0x0000
        /*0044*/ 	.byte	0x00, 0xf5, 0x21, 0x00


	//----- nvinfo : EIATTR_SPARSE_MMA_MASK
	.align		4
.L_32:
        /*0048*/ 	.byte	0x03, 0x50
        /*004a*/ 	.short	0x0000


	//----- nvinfo : EIATTR_MAXREG_COUNT
	.align		4
        /*004c*/ 	.byte	0x03, 0x1b
        /*004e*/ 	.short	0x00ff


	//----- nvinfo : EIATTR_MERCURY_ISA_VERSION
	.align		4
        /*0050*/ 	.byte	0x03, 0x5f
        /*0052*/ 	.short	0x0101


	//----- nvinfo : EIATTR_VRC_CTA_INIT_COUNT
	.align		4
        /*0054*/ 	.byte	0x02, 0x4a
	.zero		1
	.zero		1


	//----- nvinfo : EIATTR_EXIT_INSTR_OFFSETS
	.align		4
        /*0058*/ 	.byte	0x04, 0x1c
        /*005a*/ 	.short	(.L_34 - .L_33)


	//   ....[0]....
.L_33:
        /*005c*/ 	.word	0x000000b0


	//   ....[1]....
        /*0060*/ 	.word	0x00002280


	//----- nvinfo : EIATTR_CRS_STACK_SIZE
	.align		4
.L_34:
        /*0064*/ 	.byte	0x04, 0x1e
        /*0066*/ 	.short	(.L_36 - .L_35)
.L_35:
        /*0068*/ 	.word	0x00000000


	//----- nvinfo : EIATTR_CBANK_PARAM_SIZE
	.align		4
.L_36:
        /*006c*/ 	.byte	0x03, 0x19
        /*006e*/ 	.short	0x001c


	//----- nvinfo : EIATTR_PARAM_CBANK
	.align		4
        /*0070*/ 	.byte	0x04, 0x0a
        /*0072*/ 	.short	(.L_38 - .L_37)
	.align		4
.L_37:
        /*0074*/ 	.word	index@(.nv.constant0._Z18calculate_distancePfS_S_i)
        /*0078*/ 	.short	0x0380
        /*007a*/ 	.short	0x001c


	//----- nvinfo : EIATTR_SW_WAR
	.align		4
.L_38:
        /*007c*/ 	.byte	0x04, 0x36
        /*007e*/ 	.short	(.L_40 - .L_39)
.L_39:
        /*0080*/ 	.word	0x00000008
.L_40:


//--------------------- .nv.info._Z3addPiS_S_     --------------------------
	.section	.nv.info._Z3addPiS_S_,"",@"SHT_CUDA_INFO"
	.sectionflags	@""
	.align	4


	//----- nvinfo : EIATTR_CUDA_API_VERSION
	.align		4
        /*0000*/ 	.byte	0x04, 0x37
        /*0002*/ 	.short	(.L_42 - .L_41)
.L_41:
        /*0004*/ 	.word	0x00000082


	//----- nvinfo : EIATTR_KPARAM_INFO
	.align		4
.L_42:
        /*0008*/ 	.byte	0x04, 0x17
        /*000a*/ 	.short	(.L_44 - .L_43)
.L_43:
        /*000c*/ 	.word	0x00000000
        /*0010*/ 	.short	0x0002
        /*0012*/ 	.short	0x0010
        /*0014*/ 	.byte	0x00, 0xf5, 0x21, 0x00


	//----- nvinfo : EIATTR_KPARAM_INFO
	.align		4
.L_44:
        /*0018*/ 	.byte	0x04, 0x17
        /*001a*/ 	.short	(.L_46 - .L_45)
.L_45:
        /*001c*/ 	.word	0x00000000
        /*0020*/ 	.short	0x0001
        /*0022*/ 	.short	0x0008
        /*0024*/ 	.byte	0x00, 0xf5, 0x21, 0x00


	//----- nvinfo : EIATTR_KPARAM_INFO
	.align		4
.L_46:
        /*0028*/ 	.byte	0x04, 0x17
        /*002a*/ 	.short	(.L_48 - .L_47)
.L_47:
        /*002c*/ 	.word	0x00000000
        /*0030*/ 	.short	0x0000
        /*0032*/ 	.short	0x0000
        /*0034*/ 	.byte	0x00, 0xf5, 0x21, 0x00


	//----- nvinfo : EIATTR_SPARSE_MMA_MASK
	.align		4
.L_48:
        /*0038*/ 	.byte	0x03, 0x50
        /*003a*/ 	.short	0x0000


	//----- nvinfo : EIATTR_MAXREG_COUNT
	.align		4
        /*003c*/ 	.byte	0x03, 0x1b
        /*003e*/ 	.short	0x00ff


	//----- nvinfo : EIATTR_EXTERNS
	.align		4
        /*0040*/ 	.byte	0x04, 0x0f
        /*0042*/ 	.short	(.L_50 - .L_49)


	//   ....[0]....
	.align		4
.L_49:
        /*0044*/ 	.word	index@(vprintf)


	//----- nvinfo : EIATTR_MERCURY_ISA_VERSION
	.align		4
.L_50:
        /*0048*/ 	.byte	0x03, 0x5f
        /*004a*/ 	.short	0x0101


	//----- nvinfo : EIATTR_VRC_CTA_INIT_COUNT
	.align		4
        /*004c*/ 	.byte	0x02, 0x4a
	.zero		1
	.zero		1


	//----- nvinfo : EIATTR_SYSCALL_OFFSETS
	.align		4
        /*0050*/ 	.byte	0x04, 0x46
        /*0052*/ 	.short	(.L_52 - .L_51)


	//   ....[0]....
.L_51:
        /*0054*/ 	.word	0x00000160


	//----- nvinfo : EIATTR_EXIT_INSTR_OFFSETS
	.align		4
.L_52:
        /*0058*/ 	.byte	0x04, 0x1c
        /*005a*/ 	.short	(.L_54 - .L_53)


	//   ....[0]....
.L_53:
        /*005c*/ 	.word	0x00000170


	//----- nvinfo : EIATTR_CBANK_PARAM_SIZE
	.align		4
.L_54:
        /*0060*/ 	.byte	0x03, 0x19
        /*0062*/ 	.short	0x0018


	//----- nvinfo : EIATTR_PARAM_CBANK
	.align		4
        /*0064*/ 	.byte	0x04, 0x0a
        /*0066*/ 	.short	(.L_56 - .L_55)
	.align		4
.L_55:
        /*0068*/ 	.word	index@(.nv.constant0._Z3addPiS_S_)
        /*006c*/ 	.short	0x0380
        /*006e*/ 	.short	0x0018


	//----- nvinfo : EIATTR_SW_WAR
	.align		4
.L_56:
        /*0070*/ 	.byte	0x04, 0x36
        /*0072*/ 	.short	(.L_58 - .L_57)
.L_57:
        /*0074*/ 	.word	0x00000008
.L_58:


//--------------------- .nv.info._Z11test_kernelv --------------------------
	.section	.nv.info._Z11test_kernelv,"",@"SHT_CUDA_INFO"
	.sectionflags	@""
	.align	4


	//----- nvinfo : EIATTR_CUDA_API_VERSION
	.align		4
        /*0000*/ 	.byte	0x04, 0x37
        /*0002*/ 	.short	(.L_60 - .L_59)
.L_59:
        /*0004*/ 	.word	0x00000082


	//----- nvinfo : EIATTR_SPARSE_MMA_MASK
	.align		4
.L_60:
        /*0008*/ 	.byte	0x03, 0x50
        /*000a*/ 	.short	0x0000


	//----- nvinfo : EIATTR_MAXREG_COUNT
	.align		4
        /*000c*/ 	.byte	0x03, 0x1b
        /*000e*/ 	.short	0x00ff


	//----- nvinfo : EIATTR_EXTERNS
	.align		4
        /*0010*/ 	.byte	0x04, 0x0f
        /*0012*/ 	.short	(.L_62 - .L_61)


	//   ....[0]....
	.align		4
.L_61:
        /*0014*/ 	.word	index@(vprintf)


	//----- nvinfo : EIATTR_MERCURY_ISA_VERSION
	.align		4
.L_62:
        /*0018*/ 	.byte	0x03, 0x5f
        /*001a*/ 	.short	0x0101


	//----- nvinfo : EIATTR_VRC_CTA_INIT_COUNT
	.align		4
        /*001c*/ 	.byte	0x02, 0x4a
	.zero		1
	.zero		1


	//----- nvinfo : EIATTR_SYSCALL_OFFSETS
	.align		4
        /*0020*/ 	.byte	0x04, 0x46
        /*0022*/ 	.short	(.L_64 - .L_63)


	//   ....[0]....
.L_63:
        /*0024*/ 	.word	0x00000080


	//----- nvinfo : EIATTR_EXIT_INSTR_OFFSETS
	.align		4
.L_64:
        /*0028*/ 	.byte	0x04, 0x1c
        /*002a*/ 	.short	(.L_66 - .L_65)


	//   ....[0]....
.L_65:
        /*002c*/ 	.word	0x00000090


	//----- nvinfo : EIATTR_SW_WAR
	.align		4
.L_66:
        /*0030*/ 	.byte	0x04, 0x36
        /*0032*/ 	.short	(.L_68 - .L_67)
.L_67:
        /*0034*/ 	.word	0x00000008
.L_68:


//--------------------- .nv.callgraph             --------------------------
	.section	.nv.callgraph,"",@"SHT_CUDA_CALLGRAPH"
	.align	4
	.sectionentsize	8
	.align		4
        /*0000*/ 	.word	0x00000000
	.align		4
        /*0004*/ 	.word	0xffffffff
	.align		4
        /*0008*/ 	.word	index@(_Z3addPiS_S_)
	.align		4
        /*000c*/ 	.word	index@(vprintf)
	.align		4
        /*0010*/ 	.word	index@(_Z11test_kernelv)
	.align		4
        /*0014*/ 	.word	index@(vprintf)
	.align		4
        /*0018*/ 	.word	0x00000000
	.align		4
        /*001c*/ 	.word	0xfffffffe
	.align		4
        /*0020*/ 	.word	0x00000000
	.align		4
        /*0024*/ 	.word	0xfffffffd
	.align		4
        /*0028*/ 	.word	0x00000000
	.align		4
        /*002c*/ 	.word	0xfffffffc


//--------------------- .nv.constant4             --------------------------
	.section	.nv.constant4,"a",@progbits
	.align	8
	.align		8
.nv.constant4:
        /*0000*/ 	.dword	$str
	.align		8
        /*0008*/ 	.dword	$str$1
	.align		8
        /*0010*/ 	.dword	__cudart_i2opi_f
	.align		8
        /*0018*/ 	.dword	vprintf


//--------------------- .text._Z18calculate_distancePfS_S_i --------------------------
	.section	.text._Z18calculate_distancePfS_S_i,"ax",@progbits
	.align	128
        .global         _Z18calculate_distancePfS_S_i
        .type           _Z18calculate_distancePfS_S_i,@function
        .size           _Z18calculate_distancePfS_S_i,(.L_x_39 - _Z18calculate_distancePfS_S_i)
        .other          _Z18calculate_distancePfS_S_i,@"STO_CUDA_ENTRY STV_DEFAULT"
_Z18calculate_distancePfS_S_i:
.text._Z18calculate_distancePfS_S_i:
[----:B------:R-:W0:Y:S01]  /*0000*/  LDC R1, c[0x0][0x37c] ;  /* 0x0000df00ff017b82 */ /* 0x000e220000000800 */
[----:B------:R-:W1:Y:S07]  /*0010*/  S2R R6, SR_TID.X ;  /* 0x0000000000067919 */ /* 0x000e6e0000002100 */
[----:B------:R-:W2:Y:S01]  /*0020*/  LDC R3, c[0x0][0x398] ;  /* 0x0000e600ff037b82 */ /* 0x000ea20000000800 */
[----:B0-----:R-:W-:-:S07]  /*0030*/  VIADD R1, R1, 0xffffffe0 ;  /* 0xffffffe001017836 */ /* 0x001fce0000000000 */
[----:B------:R-:W1:Y:S08]  /*0040*/  S2UR UR4, SR_CTAID.X ;  /* 0x00000000000479c3 */ /* 0x000e700000002500 */
[----:B------:R-:W1:Y:S01]  /*0050*/  LDC R5, c[0x0][0x360] ;  /* 0x0000d800ff057b82 */ /* 0x000e620000000800 */
[C---:B--2---:R-:W-:Y:S02]  /*0060*/  IMAD R0, R3.reuse, R3, R3 ;  /* 0x0000000303007224 */ /* 0x044fe400078e0203 */
[----:B------:R-:W-:-:S02]  /*0070*/  VIADD R3, R3, 0x1 ;  /* 0x0000000103037836 */ /* 0x000fc40000000000 */
[----:B-1----:R-:W-:Y:S02]  /*0080*/  IMAD R6, R5, UR4, R6 ;  /* 0x0000000405067c24 */ /* 0x002fe4000f8e0206 */
[----:B------:R-:W-:-:S05]  /*0090*/  IMAD.IADD R5, R3, 0x1, R0 ;  /* 0x0000000103057824 */ /* 0x000fca00078e0200 */
[----:B------:R-:W-:-:S13]  /*00a0*/  ISETP.GE.AND P0, PT, R6, R5, PT ;  /* 0x000000050600720c */ /* 0x000fda0003f06270 */
[----:B------:R-:W-:Y:S05]  /*00b0*/  @P0 EXIT ;  /* 0x000000000000094d */ /* 0x000fea0003800000 */
[-C--:B------:R-:W-:Y:S01]  /*00c0*/  IABS R7, R3.reuse ;  /* 0x0000000300077213 */ /* 0x080fe20000000000 */
[----:B------:R-:W0:Y:S01]  /*00d0*/  LDCU.64 UR6, c[0x0][0x358] ;  /* 0x00006b00ff0677ac */ /* 0x000e220008000a00 */
[----:B------:R-:W-:Y:S02]  /*00e0*/  IABS R8, R6 ;  /* 0x0000000600087213 */ /* 0x000fe40000000000 */
[----:B------:R-:W1:Y:S01]  /*00f0*/  I2F.RP R0, R7 ;  /* 0x0000000700007306 */ /* 0x000e620000209400 */
[----:B------:R-:W-:-:S07]  /*0100*/  IABS R10, R3 ;  /* 0x00000003000a7213 */ /* 0x000fce0000000000 */
[----:B-1----:R-:W1:Y:S02]  /*0110*/  MUFU.RCP R0, R0 ;  /* 0x0000000000007308 */ /* 0x002e640000001000 */
[----:B-1----:R-:W-:Y:S02]  /*0120*/  VIADD R4, R0, 0xffffffe ;  /* 0x0ffffffe00047836 */ /* 0x002fe40000000000 */
[----:B------:R-:W-:-:S04]  /*0130*/  IMAD.MOV R0, RZ, RZ, -R10 ;  /* 0x000000ffff007224 */ /* 0x000fc800078e0a0a */
[----:B------:R1:W2:Y:S01]  /*0140*/  F2I.FTZ.U32.TRUNC.NTZ R5, R4 ;  /* 0x0000000400057305 */ /* 0x0002a2000021f000 */
[----:B------:R-:W3:Y:S01]  /*0150*/  LDC.64 R10, c[0x0][0x380] ;  /* 0x0000e000ff0a7b82 */ /* 0x000ee20000000a00 */
[----:B-1----:R-:W-:Y:S02]  /*0160*/  IMAD.MOV.U32 R4, RZ, RZ, RZ ;  /* 0x000000ffff047224 */ /* 0x002fe400078e00ff */
[----:B--2---:R-:W-:-:S04]  /*0170*/  IMAD.MOV R2, RZ, RZ, -R5 ;  /* 0x000000ffff027224 */ /* 0x004fc800078e0a05 */
[----:B------:R-:W-:Y:S02]  /*0180*/  IMAD R9, R2, R7, RZ ;  /* 0x0000000702097224 */ /* 0x000fe400078e02ff */
[----:B------:R-:W-:Y:S02]  /*0190*/  IMAD.MOV.U32 R2, RZ, RZ, R8 ;  /* 0x000000ffff027224 */ /* 0x000fe400078e0008 */
[----:B------:R-:W-:Y:S02]  /*01a0*/  IMAD.HI.U32 R5, R5, R9, R4 ;  /* 0x0000000905057227 */ /* 0x000fe400078e0004 */
[----:B------:R-:W1:Y:S04]  /*01b0*/  LDC.64 R8, c[0x0][0x388] ;  /* 0x0000e200ff087b82 */ /* 0x000e680000000a00 */
[----:B------:R-:W-:-:S04]  /*01c0*/  IMAD.HI.U32 R5, R5, R2, RZ ;  /* 0x0000000205057227 */ /* 0x000fc800078e00ff */
[----:B------:R-:W-:-:S05]  /*01d0*/  IMAD R0, R5, R0, R2 ;  /* 0x0000000005007224 */ /* 0x000fca00078e0202 */
[----:B------:R-:W-:-:S13]  /*01e0*/  ISETP.GT.U32.AND P2, PT, R7, R0, PT ;  /* 0x000000000700720c */ /* 0x000fda0003f44070 */
[-C--:B------:R-:W-:Y:S01]  /*01f0*/  @!P2 IADD3 R0, PT, PT, R0, -R7.reuse, RZ ;  /* 0x800000070000a210 */ /* 0x080fe20007ffe0ff */
[----:B------:R-:W-:Y:S01]  /*0200*/  @!P2 VIADD R5, R5, 0x1 ;  /* 0x000000010505a836 */ /* 0x000fe20000000000 */
[----:B------:R-:W-:Y:S02]  /*0210*/  ISETP.NE.AND P2, PT, R3, RZ, PT ;  /* 0x000000ff0300720c */ /* 0x000fe40003f45270 */
[----:B------:R-:W-:Y:S02]  /*0220*/  ISETP.GE.U32.AND P0, PT, R0, R7, PT ;  /* 0x000000070000720c */ /* 0x000fe40003f06070 */
[----:B------:R-:W-:-:S04]  /*0230*/  LOP3.LUT R0, R6, R3, RZ, 0x3c, !PT ;  /* 0x0000000306007212 */ /* 0x000fc800078e3cff */
[----:B------:R-:W-:-:S07]  /*0240*/  ISETP.GE.AND P1, PT, R0, RZ, PT ;  /* 0x000000ff0000720c */ /* 0x000fce0003f26270 */
[----:B------:R-:W-:-:S06]  /*0250*/  @P0 VIADD R5, R5, 0x1 ;  /* 0x0000000105050836 */ /* 0x000fcc0000000000 */
[----:B------:R-:W-:Y:S01]  /*0260*/  @!P1 IMAD.MOV R5, RZ, RZ, -R5 ;  /* 0x000000ffff059224 */ /* 0x000fe200078e0a05 */
[----:B------:R-:W-:-:S05]  /*0270*/  @!P2 LOP3.LUT R5, RZ, R3, RZ, 0x33, !PT ;  /* 0x00000003ff05a212 */ /* 0x000fca00078e33ff */
[----:B------:R-:W-:-:S04]  /*0280*/  IMAD.MOV R7, RZ, RZ, -R5 ;  /* 0x000000ffff077224 */ /* 0x000fc800078e0a05 */
[----:B------:R-:W-:Y:S02]  /*0290*/  IMAD R7, R3, R7, R6 ;  /* 0x0000000703077224 */ /* 0x000fe400078e0206 */
[----:B---3--:R-:W-:-:S04]  /*02a0*/  IMAD.WIDE R2, R5, 0x4, R10 ;  /* 0x0000000405027825 */ /* 0x008fc800078e020a */
[--C-:B-1----:R-:W-:Y:S02]  /*02b0*/  IMAD.WIDE R4, R5, 0x4, R8.reuse ;  /* 0x0000000405047825 */ /* 0x102fe400078e0208 */
[----:B0-----:R-:W2:Y:S02]  /*02c0*/  LDG.E R3, desc[UR6][R2.64] ;  /* 0x0000000602037981 */ /* 0x001ea4000c1e1900 */
[----:B------:R-:W-:-:S04]  /*02d0*/  IMAD.WIDE R8, R7, 0x4, R8 ;  /* 0x0000000407087825 */ /* 0x000fc800078e0208 */
[----:B------:R-:W-:Y:S02]  /*02e0*/  IMAD.WIDE R10, R7, 0x4, R10 ;  /* 0x00000004070a7825 */ /* 0x000fe400078e020a */
[----:B------:R-:W3:Y:S04]  /*02f0*/  LDG.E R7, desc[UR6][R4.64] ;  /* 0x0000000604077981 */ /* 0x000ee8000c1e1900 */
[----:B------:R-:W2:Y:S04]  /*0300*/  LDG.E R0, desc[UR6][R10.64] ;  /* 0x000000060a007981 */ /* 0x000ea8000c1e1900 */
[----:B------:R-:W3:Y:S01]  /*0310*/  LDG.E R8, desc[UR6][R8.64] ;  /* 0x0000000608087981 */ /* 0x000ee2000c1e1900 */
[----:B------:R-:W-:Y:S01]  /*0320*/  BSSY.RECONVERGENT B0, `(.L_x_0) ;  /* 0x00001ee000007945 */ /* 0x000fe20003800200 */
[----:B------:R-:W-:Y:S01]  /*0330*/  IMAD.MOV.U32 R12, RZ, RZ, RZ ;  /* 0x000000ffff0c7224 */ /* 0x000fe200078e00ff */
[----:B--2---:R-:W-:-:S02]  /*0340*/  FSETP.EQ.AND P1, PT, R3, R0, PT ;  /* 0x000000000300720b */ /* 0x004fc40003f22000 */
[----:B---3--:R-:W-:-:S13]  /*0350*/  FSETP.NEU.AND P0, PT, R7, R8, PT ;  /* 0x000000080700720b */ /* 0x008fda0003f0d000 */
[----:B------:R-:W-:Y:S05]  /*0360*/  @!P0 BRA P1, `(.L_x_1) ;  /* 0x0000001c00a48947 */ /* 0x000fea0000800000 */
[----:B------:R-:W-:Y:S01]  /*0370*/  IMAD.MOV.U32 R4, RZ, RZ, 0x3bb60b61 ;  /* 0x3bb60b61ff047424 */ /* 0x000fe200078e00ff */
[----:B------:R-:W0:Y:S01]  /*0380*/  FCHK P0, R3, 180 ;  /* 0x4334000003007902 */ /* 0x000e220000000000 */
[----:B------:R-:W-:Y:S01]  /*0390*/  IMAD.MOV.U32 R9, RZ, RZ, 0x43340000 ;  /* 0x43340000ff097424 */ /* 0x000fe200078e00ff */
[----:B------:R-:W-:Y:S03]  /*03a0*/  BSSY.RECONVERGENT B1, `(.L_x_2) ;  /* 0x000000a000017945 */ /* 0x000fe60003800200 */
[----:B------:R-:W-:-:S04]  /*03b0*/  FFMA R2, R4, -R9, 1 ;  /* 0x3f80000004027423 */ /* 0x000fc80000000809 */
[----:B------:R-:W-:-:S04]  /*03c0*/  FFMA R2, R2, R4, 0.0055555556900799274445 ;  /* 0x3bb60b6102027423 */ /* 0x000fc80000000004 */
[----:B------:R-:W-:-:S04]  /*03d0*/  FFMA R4, R3, R2, RZ ;  /* 0x0000000203047223 */ /* 0x000fc800000000ff */
[----:B------:R-:W-:-:S04]  /*03e0*/  FFMA R5, R4, -180, R3 ;  /* 0xc334000004057823 */ /* 0x000fc80000000003 */
[----:B------:R-:W-:Y:S01]  /*03f0*/  FFMA R4, R2, R5, R4 ;  /* 0x0000000502047223 */ /* 0x000fe20000000004 */
[----:B0-----:R-:W-:Y:S06]  /*0400*/  @!P0 BRA `(.L_x_3) ;  /* 0x00000000000c8947 */ /* 0x001fec0003800000 */
[----:B------:R-:W-:-:S07]  /*0410*/  MOV R4, 0x430 ;  /* 0x0000043000047802 */ /* 0x000fce0000000f00 */
[----:B------:R-:W-:Y:S05]  /*0420*/  CALL.REL.NOINC `($__internal_0_$__cuda_sm3x_div_rn_noftz_f32_slowpath) ;  /* 0x0000001c00987944 */ /* 0x000fea0003c00000 */
[----:B------:R-:W-:-:S07]  /*0430*/  IMAD.MOV.U32 R4, RZ, RZ, R13 ;  /* 0x000000ffff047224 */ /* 0x000fce00078e000d */
.L_x_3:
[----:B------:R-:W-:Y:S05]  /*0440*/  BSYNC.RECONVERGENT B1 ;  /* 0x0000000000017941 */ /* 0x000fea0003800200 */
.L_x_2:
[----:B------:R-:W0:Y:S01]  /*0450*/  F2F.F64.F32 R2, R4 ;  /* 0x0000000400027310 */ /* 0x000e220000201800 */
[----:B------:R-:W-:Y:S01]  /*0460*/  UMOV UR4, 0x54442d18 ;  /* 0x54442d1800047882 */ /* 0x000fe20000000000 */
[----:B------:R-:W-:Y:S01]  /*0470*/  UMOV UR5, 0x400921fb ;  /* 0x400921fb00057882 */ /* 0x000fe20000000000 */
[----:B------:R-:W-:Y:S01]  /*0480*/  BSSY.RECONVERGENT B1, `(.L_x_4) ;  /* 0x0000044000017945 */ /* 0x000fe20003800200 */
[----:B0-----:R-:W-:-:S06]  /*0490*/  DMUL R2, R2, UR4 ;  /* 0x0000000402027c28 */ /* 0x001fcc0008000000 */
[----:B------:R-:W0:Y:S02]  /*04a0*/  F2F.F32.F64 R11, R2 ;  /* 0x00000002000b7310 */ /* 0x000e240000301000 */
[C---:B0-----:R-:W-:Y:S01]  /*04b0*/  FMUL R5, R11.reuse, 0.63661974668502807617 ;  /* 0x3f22f9830b057820 */ /* 0x041fe20000400000 */
[----:B------:R-:W-:-:S05]  /*04c0*/  FSETP.GE.AND P0, PT, |R11|, 105615, PT ;  /* 0x47ce47800b00780b */ /* 0x000fca0003f06200 */
[----:B------:R-:W0:Y:S02]  /*04d0*/  F2I.NTZ R5, R5 ;  /* 0x0000000500057305 */ /* 0x000e240000203100 */
[-C--:B0-----:R-:W-:Y:S02]  /*04e0*/  I2FP.F32.S32 R10, R5.reuse ;  /* 0x00000005000a7245 */ /* 0x081fe40000201400 */
[----:B------:R-:W-:-:S03]  /*04f0*/  MOV R12, R5 ;  /* 0x00000005000c7202 */ /* 0x000fc60000000f00 */
[----:B------:R-:W-:-:S04]  /*0500*/  FFMA R13, R10, -1.5707962512969970703, R11 ;  /* 0xbfc90fda0a0d7823 */ /* 0x000fc8000000000b */
[----:B------:R-:W-:-:S04]  /*0510*/  FFMA R13, R10, -7.5497894158615963534e-08, R13 ;  /* 0xb3a221680a0d7823 */ /* 0x000fc8000000000d */
[----:B------:R-:W-:-:S04]  /*0520*/  FFMA R10, R10, -5.3903029534742383927e-15, R13 ;  /* 0xa7c234c50a0a7823 */ /* 0x000fc8000000000d */
[----:B------:R-:W-:Y:S01]  /*0530*/  IMAD.MOV.U32 R4, RZ, RZ, R10 ;  /* 0x000000ffff047224 */ /* 0x000fe200078e000a */
[----:B------:R-:W-:Y:S06]  /*0540*/  @!P0 BRA `(.L_x_5) ;  /* 0x0000000000dc8947 */ /* 0x000fec0003800000 */
[----:B------:R-:W-:-:S13]  /*0550*/  FSETP.NEU.AND P0, PT, |R11|, +INF , PT ;  /* 0x7f8000000b00780b */ /* 0x000fda0003f0d200 */
[----:B------:R-:W-:Y:S01]  /*0560*/  @!P0 FMUL R4, RZ, R11 ;  /* 0x0000000bff048220 */ /* 0x000fe20000400000 */
[----:B------:R-:W-:Y:S01]  /*0570*/  @!P0 IMAD.MOV.U32 R5, RZ, RZ, RZ ;  /* 0x000000ffff058224 */ /* 0x000fe200078e00ff */
[----:B------:R-:W-:Y:S06]  /*0580*/  @!P0 BRA `(.L_x_5) ;  /* 0x0000000000cc8947 */ /* 0x000fec0003800000 */
[----:B------:R-:W-:Y:S01]  /*0590*/  IMAD.SHL.U32 R3, R11, 0x100, RZ ;  /* 0x000001000b037824 */ /* 0x000fe200078e00ff */
[----:B------:R-:W0:Y:S01]  /*05a0*/  LDCU.64 UR8, c[0x4][0x10] ;  /* 0x01000200ff0877ac */ /* 0x000e220008000a00 */
[----:B------:R-:W-:Y:S02]  /*05b0*/  IMAD.MOV.U32 R14, RZ, RZ, RZ ;  /* 0x000000ffff0e7224 */ /* 0x000fe400078e00ff */
[----:B------:R-:W-:Y:S01]  /*05c0*/  IMAD.MOV.U32 R2, RZ, RZ, R1 ;  /* 0x000000ffff027224 */ /* 0x000fe200078e0001 */
[----:B------:R-:W-:Y:S01]  /*05d0*/  LOP3.LUT R13, R3, 0x80000000, RZ, 0xfc, !PT ;  /* 0x80000000030d7812 */ /* 0x000fe200078efcff */
[----:B------:R-:W-:Y:S01]  /*05e0*/  UMOV UR5, URZ ;  /* 0x000000ff00057c82 */ /* 0x000fe20008000000 */
[----:B------:R-:W-:-:S05]  /*05f0*/  UMOV UR4, URZ ;  /* 0x000000ff00047c82 */ /* 0x000fca0008000000 */
.L_x_6:
[----:B0-----:R-:W-:Y:S02]  /*0600*/  IMAD.U32 R16, RZ, RZ, UR8 ;  /* 0x00000008ff107e24 */ /* 0x001fe4000f8e00ff */
[----:B------:R-:W-:-:S05]  /*0610*/  IMAD.U32 R17, RZ, RZ, UR9 ;  /* 0x00000009ff117e24 */ /* 0x000fca000f8e00ff */
[----:B------:R-:W2:Y:S01]  /*0620*/  LDG.E.CONSTANT R4, desc[UR6][R16.64] ;  /* 0x0000000610047981 */ /* 0x000ea2000c1e9900 */
[----:B------:R-:W-:Y:S02]  /*0630*/  UIADD3 UR8, UP0, UPT, UR8, 0x4, URZ ;  /* 0x0000000408087890 */ /* 0x000fe4000ff1e0ff */
[----:B------:R-:W-:Y:S02]  /*0640*/  UIADD3 UR4, UPT, UPT, UR4, 0x1, URZ ;  /* 0x0000000104047890 */ /* 0x000fe4000fffe0ff */
[----:B------:R-:W-:Y:S02]  /*0650*/  UIADD3.X UR9, UPT, UPT, URZ, UR9, URZ, UP0, !UPT ;  /* 0x00000009ff097290 */ /* 0x000fe400087fe4ff */
[----:B------:R-:W-:Y:S01]  /*0660*/  UISETP.NE.AND UP0, UPT, UR4, 0x6, UPT ;  /* 0x000000060400788c */ /* 0x000fe2000bf05270 */
[----:B--2---:R-:W-:-:S03]  /*0670*/  IMAD.WIDE.U32 R4, R4, R13, RZ ;  /* 0x0000000d04047225 */ /* 0x004fc600078e00ff */
[----:B------:R-:W-:-:S04]  /*0680*/  IADD3 R3, P0, PT, R4, R14, RZ ;  /* 0x0000000e04037210 */ /* 0x000fc80007f1e0ff */
[----:B------:R-:W-:Y:S01]  /*0690*/  IADD3.X R14, PT, PT, R5, UR5, RZ, P0, !PT ;  /* 0x00000005050e7c10 */ /* 0x000fe200087fe4ff */
[----:B------:R0:W-:Y:S02]  /*06a0*/  STL [R2], R3 ;  /* 0x0000000302007387 */ /* 0x0001e40000100800 */
[----:B0-----:R-:W-:Y:S01]  /*06b0*/  IADD3 R2, PT, PT, R2, 0x4, RZ ;  /* 0x0000000402027810 */ /* 0x001fe20007ffe0ff */
[----:B------:R-:W-:Y:S06]  /*06c0*/  BRA.U UP0, `(.L_x_6) ;  /* 0xfffffffd00cc7547 */ /* 0x000fec000b83ffff */
[----:B------:R-:W-:Y:S01]  /*06d0*/  SHF.R.U32.HI R5, RZ, 0x17, R11 ;  /* 0x00000017ff057819 */ /* 0x000fe2000001160b */
[----:B------:R0:W-:Y:S03]  /*06e0*/  STL [R1+0x18], R14 ;  /* 0x0000180e01007387 */ /* 0x0001e60000100800 */
[C---:B------:R-:W-:Y:S02]  /*06f0*/  LOP3.LUT R2, R5.reuse, 0xe0, RZ, 0xc0, !PT ;  /* 0x000000e005027812 */ /* 0x040fe400078ec0ff */
[----:B------:R-:W-:-:S03]  /*0700*/  LOP3.LUT P0, RZ, R5, 0x1f, RZ, 0xc0, !PT ;  /* 0x0000001f05ff7812 */ /* 0x000fc6000780c0ff */
[----:B------:R-:W-:-:S05]  /*0710*/  VIADD R2, R2, 0xffffff80 ;  /* 0xffffff8002027836 */ /* 0x000fca0000000000 */
[----:B------:R-:W-:-:S05]  /*0720*/  SHF.R.U32.HI R2, RZ, 0x5, R2 ;  /* 0x00000005ff027819 */ /* 0x000fca0000011602 */
[----:B------:R-:W-:-:S05]  /*0730*/  IMAD R13, R2, -0x4, R1 ;  /* 0xfffffffc020d7824 */ /* 0x000fca00078e0201 */
[----:B------:R-:W2:Y:S04]  /*0740*/  LDL R2, [R13+0x18] ;  /* 0x000018000d027983 */ /* 0x000ea80000100800 */
[----:B------:R-:W2:Y:S04]  /*0750*/  LDL R3, [R13+0x14] ;  /* 0x000014000d037983 */ /* 0x000ea80000100800 */
[----:B------:R-:W3:Y:S01]  /*0760*/  @P0 LDL R4, [R13+0x10] ;  /* 0x000010000d040983 */ /* 0x000ee20000100800 */
[----:B------:R-:W-:Y:S01]  /*0770*/  LOP3.LUT R5, R5, 0x1f, RZ, 0xc0, !PT ;  /* 0x0000001f05057812 */ /* 0x000fe200078ec0ff */
[----:B------:R-:W-:Y:S01]  /*0780*/  UMOV UR4, 0x54442d19 ;  /* 0x54442d1900047882 */ /* 0x000fe20000000000 */
[----:B------:R-:W-:-:S02]  /*0790*/  UMOV UR5, 0x3bf921fb ;  /* 0x3bf921fb00057882 */ /* 0x000fc40000000000 */
[-C--:B--2---:R-:W-:Y:S02]  /*07a0*/  @P0 SHF.L.W.U32.HI R2, R3, R5.reuse, R2 ;  /* 0x0000000503020219 */ /* 0x084fe40000010e02 */
[----:B---3--:R-:W-:Y:S02]  /*07b0*/  @P0 SHF.L.W.U32.HI R3, R4, R5, R3 ;  /* 0x0000000504030219 */ /* 0x008fe40000010e03 */
[----:B------:R-:W-:Y:S02]  /*07c0*/  ISETP.GE.AND P0, PT, R11, RZ, PT ;  /* 0x000000ff0b00720c */ /* 0x000fe40003f06270 */
[C---:B------:R-:W-:Y:S01]  /*07d0*/  SHF.L.W.U32.HI R4, R3.reuse, 0x2, R2 ;  /* 0x0000000203047819 */ /* 0x040fe20000010e02 */
[----:B------:R-:W-:-:S03]  /*07e0*/  IMAD.SHL.U32 R3, R3, 0x4, RZ ;  /* 0x0000000403037824 */ /* 0x000fc600078e00ff */
[----:B------:R-:W-:-:S04]  /*07f0*/  SHF.R.S32.HI R5, RZ, 0x1f, R4 ;  /* 0x0000001fff057819 */ /* 0x000fc80000011404 */
[C---:B------:R-:W-:Y:S02]  /*0800*/  LOP3.LUT R16, R5.reuse, R3, RZ, 0x3c, !PT ;  /* 0x0000000305107212 */ /* 0x040fe400078e3cff */
[----:B------:R-:W-:Y:S02]  /*0810*/  LOP3.LUT R17, R5, R4, RZ, 0x3c, !PT ;  /* 0x0000000405117212 */ /* 0x000fe400078e3cff */
[----:B------:R-:W-:Y:S02]  /*0820*/  SHF.R.U32.HI R5, RZ, 0x1e, R2 ;  /* 0x0000001eff057819 */ /* 0x000fe40000011602 */
[C---:B------:R-:W-:Y:S02]  /*0830*/  LOP3.LUT R2, R4.reuse, R11, RZ, 0x3c, !PT ;  /* 0x0000000b04027212 */ /* 0x040fe400078e3cff */
[----:B------:R-:W0:Y:S01]  /*0840*/  I2F.F64.S64 R16, R16 ;  /* 0x0000001000107312 */ /* 0x000e220000301c00 */
[----:B------:R-:W-:Y:S02]  /*0850*/  LEA.HI R5, R4, R5, RZ, 0x1 ;  /* 0x0000000504057211 */ /* 0x000fe400078f08ff */
[----:B------:R-:W-:-:S03]  /*0860*/  ISETP.GE.AND P1, PT, R2, RZ, PT ;  /* 0x000000ff0200720c */ /* 0x000fc60003f26270 */
[----:B------:R-:W-:-:S04]  /*0870*/  IMAD.MOV R2, RZ, RZ, -R5 ;  /* 0x000000ffff027224 */ /* 0x000fc800078e0a05 */
[----:B------:R-:W-:Y:S01]  /*0880*/  @!P0 IMAD.MOV.U32 R5, RZ, RZ, R2 ;  /* 0x000000ffff058224 */ /* 0x000fe200078e0002 */
[----:B0-----:R-:W-:-:S10]  /*0890*/  DMUL R14, R16, UR4 ;  /* 0x00000004100e7c28 */ /* 0x001fd40008000000 */
[----:B------:R-:W0:Y:S02]  /*08a0*/  F2F.F32.F64 R14, R14 ;  /* 0x0000000e000e7310 */ /* 0x000e240000301000 */
[----:B0-----:R-:W-:-:S07]  /*08b0*/  FSEL R4, -R14, R14, !P1 ;  /* 0x0000000e0e047208 */ /* 0x001fce0004800100 */
.L_x_5:
[----:B------:R-:W-:Y:S05]  /*08c0*/  BSYNC.RECONVERGENT B1 ;  /* 0x0000000000017941 */ /* 0x000fea0003800200 */
.L_x_4:
[----:B------:R-:W-:Y:S02]  /*08d0*/  IMAD.MOV.U32 R2, RZ, RZ, 0x37cbac00 ;  /* 0x37cbac00ff027424 */ /* 0x000fe400078e00ff */
[----:B------:R-:W-:Y:S01]  /*08e0*/  FMUL R3, R4, R4 ;  /* 0x0000000404037220 */ /* 0x000fe20000400000 */
[C---:B------:R-:W-:Y:S01]  /*08f0*/  LOP3.LUT R13, R5.reuse, 0x1, RZ, 0xc0, !PT ;  /* 0x00000001050d7812 */ /* 0x040fe200078ec0ff */
[----:B------:R-:W-:Y:S01]  /*0900*/  IMAD.MOV.U32 R14, RZ, RZ, 0x3d2aaabb ;  /* 0x3d2aaabbff0e7424 */ /* 0x000fe200078e00ff */
[----:B------:R-:W-:Y:S01]  /*0910*/  LOP3.LUT P1, RZ, R5, 0x2, RZ, 0xc0, !PT ;  /* 0x0000000205ff7812 */ /* 0x000fe2000782c0ff */
[----:B------:R-:W-:Y:S01]  /*0920*/  FFMA R2, R3, R2, -0.0013887860113754868507 ;  /* 0xbab607ed03027423 */ /* 0x000fe20000000002 */
[----:B------:R-:W-:Y:S01]  /*0930*/  ISETP.NE.U32.AND P0, PT, R13, 0x1, PT ;  /* 0x000000010d00780c */ /* 0x000fe20003f05070 */
[----:B------:R-:W-:Y:S01]  /*0940*/  IMAD.MOV.U32 R16, RZ, RZ, 0x3bb60b61 ;  /* 0x3bb60b61ff107424 */ /* 0x000fe200078e00ff */
[----:B------:R-:W-:Y:S01]  /*0950*/  MOV R13, 0x3effffff ;  /* 0x3effffff000d7802 */ /* 0x000fe20000000f00 */
[----:B------:R-:W-:Y:S01]  /*0960*/  BSSY.RECONVERGENT B1, `(.L_x_7) ;  /* 0x0000015000017945 */ /* 0x000fe20003800200 */
[----:B------:R-:W-:Y:S01]  /*0970*/  FSEL R2, R2, -0.00019574658654164522886, !P0 ;  /* 0xb94d415302027808 */ /* 0x000fe20004000000 */
[----:B------:R-:W-:Y:S01]  /*0980*/  FFMA R15, R16, -R9, 1 ;  /* 0x3f800000100f7423 */ /* 0x000fe20000000809 */
[----:B------:R-:W-:-:S02]  /*0990*/  FSEL R14, R14, 0.0083327032625675201416, !P0 ;  /* 0x3c0885e40e0e7808 */ /* 0x000fc40004000000 */
[----:B------:R-:W-:Y:S01]  /*09a0*/  FSEL R5, -R13, -0.16666662693023681641, !P0 ;  /* 0xbe2aaaa80d057808 */ /* 0x000fe20004000100 */
[----:B------:R-:W-:Y:S02]  /*09b0*/  FFMA R16, R15, R16, 0.0055555556900799274445 ;  /* 0x3bb60b610f107423 */ /* 0x000fe40000000010 */
[C---:B------:R-:W-:Y:S01]  /*09c0*/  FFMA R14, R3.reuse, R2, R14 ;  /* 0x00000002030e7223 */ /* 0x040fe2000000000e */
[----:B------:R-:W-:Y:S01]  /*09d0*/  FSEL R2, R4, 1, P0 ;  /* 0x3f80000004027808 */ /* 0x000fe20000000000 */
[----:B------:R-:W0:Y:S01]  /*09e0*/  FCHK P0, R0, 180 ;  /* 0x4334000000007902 */ /* 0x000e220000000000 */
[----:B------:R-:W-:Y:S01]  /*09f0*/  FFMA R13, R0, R16, RZ ;  /* 0x00000010000d7223 */ /* 0x000fe200000000ff */
[C---:B------:R-:W-:Y:S02]  /*0a00*/  FFMA R5, R3.reuse, R14, R5 ;  /* 0x0000000e03057223 */ /* 0x040fe40000000005 */
[----:B------:R-:W-:Y:S01]  /*0a10*/  FFMA R3, R3, R2, RZ ;  /* 0x0000000203037223 */ /* 0x000fe200000000ff */
[----:B------:R-:W-:-:S03]  /*0a20*/  FFMA R4, R13, -180, R0 ;  /* 0xc33400000d047823 */ /* 0x000fc60000000000 */
[----:B------:R-:W-:Y:S01]  /*0a30*/  FFMA R17, R3, R5, R2 ;  /* 0x0000000503117223 */ /* 0x000fe20000000002 */
[----:B------:R-:W-:-:S03]  /*0a40*/  FFMA R4, R16, R4, R13 ;  /* 0x0000000410047223 */ /* 0x000fc6000000000d */
[----:B------:R-:W-:Y:S01]  /*0a50*/  @P1 FADD R17, RZ, -R17 ;  /* 0x80000011ff111221 */ /* 0x000fe20000000000 */
[----:B0-----:R-:W-:Y:S06]  /*0a60*/  @!P0 BRA `(.L_x_8) ;  /* 0x0000000000108947 */ /* 0x001fec0003800000 */
[----:B------:R-:W-:Y:S01]  /*0a70*/  IMAD.MOV.U32 R3, RZ, RZ, R0 ;  /* 0x000000ffff037224 */ /* 0x000fe200078e0000 */
[----:B------:R-:W-:-:S07]  /*0a80*/  MOV R4, 0xaa0 ;  /* 0x00000aa000047802 */ /* 0x000fce0000000f00 */
[----:B------:R-:W-:Y:S05]  /*0a90*/  CALL.REL.NOINC `($__internal_0_$__cuda_sm3x_div_rn_noftz_f32_slowpath) ;  /* 0x0000001400fc7944 */ /* 0x000fea0003c00000 */
[----:B------:R-:W-:-:S07]  /*0aa0*/  IMAD.MOV.U32 R4, RZ, RZ, R13 ;  /* 0x000000ffff047224 */ /* 0x000fce00078e000d */
.L_x_8:
[----:B------:R-:W-:Y:S05]  /*0ab0*/  BSYNC.RECONVERGENT B1 ;  /* 0x0000000000017941 */ /* 0x000fea0003800200 */
.L_x_7:
        /* <DEDUP_REMOVED lines=9> */
[----:B0-----:R-:W-:-:S05]  /*0b50*/  I2FP.F32.S32 R14, R0 ;  /* 0x00000000000e7245 */ /* 0x001fca0000201400 */
[----:B------:R-:W-:-:S04]  /*0b60*/  FFMA R5, R14, -1.5707962512969970703, R13 ;  /* 0xbfc90fda0e057823 */ /* 0x000fc8000000000d */
[----:B------:R-:W-:-:S04]  /*0b70*/  FFMA R5, R14, -7.5497894158615963534e-08, R5 ;  /* 0xb3a221680e057823 */ /* 0x000fc80000000005 */
[----:B------:R-:W-:Y:S01]  /*0b80*/  FFMA R15, R14, -5.3903029534742383927e-15, R5 ;  /* 0xa7c234c50e0f7823 */ /* 0x000fe20000000005 */
[----:B------:R-:W-:-:S03]  /*0b90*/  IMAD.MOV.U32 R14, RZ, RZ, R0 ;  /* 0x000000ffff0e7224 */ /* 0x000fc600078e0000 */
[----:B------:R-:W-:Y:S01]  /*0ba0*/  IMAD.MOV.U32 R4, RZ, RZ, R15 ;  /* 0x000000ffff047224 */ /* 0x000fe200078e000f */
[----:B------:R-:W-:Y:S06]  /*0bb0*/  @!P0 BRA `(.L_x_10) ;  /* 0x0000000000dc8947 */ /* 0x000fec0003800000 */
[----:B------:R-:W-:-:S13]  /*0bc0*/  FSETP.NEU.AND P0, PT, |R13|, +INF , PT ;  /* 0x7f8000000d00780b */ /* 0x000fda0003f0d200 */
[----:B------:R-:W-:Y:S01]  /*0bd0*/  @!P0 FMUL R4, RZ, R13 ;  /* 0x0000000dff048220 */ /* 0x000fe20000400000 */
[----:B------:R-:W-:Y:S01]  /*0be0*/  @!P0 IMAD.MOV.U32 R0, RZ, RZ, RZ ;  /* 0x000000ffff008224 */ /* 0x000fe200078e00ff */
[----:B------:R-:W-:Y:S06]  /*0bf0*/  @!P0 BRA `(.L_x_10) ;  /* 0x0000000000cc8947 */ /* 0x000fec0003800000 */
[----:B------:R-:W-:Y:S01]  /*0c00*/  IMAD.SHL.U32 R2, R13, 0x100, RZ ;  /* 0x000001000d027824 */ /* 0x000fe200078e00ff */
[----:B------:R-:W-:Y:S01]  /*0c10*/  MOV R0, R1 ;  /* 0x0000000100007202 */ /* 0x000fe20000000f00 */
[----:B------:R-:W-:Y:S01]  /*0c20*/  IMAD.MOV.U32 R16, RZ, RZ, RZ ;  /* 0x000000ffff107224 */ /* 0x000fe200078e00ff */
[----:B------:R-:W0:Y:S02]  /*0c30*/  LDCU.64 UR8, c[0x4][0x10] ;  /* 0x01000200ff0877ac */ /* 0x000e240008000a00 */
[----:B------:R-:W-:Y:S01]  /*0c40*/  LOP3.LUT R21, R2, 0x80000000, RZ, 0xfc, !PT ;  /* 0x8000000002157812 */ /* 0x000fe200078efcff */
[----:B------:R-:W-:Y:S01]  /*0c50*/  UMOV UR5, URZ ;  /* 0x000000ff00057c82 */ /* 0x000fe20008000000 */
[----:B------:R-:W-:-:S05]  /*0c60*/  UMOV UR4, URZ ;  /* 0x000000ff00047c82 */ /* 0x000fca0008000000 */
.L_x_11:
        /* <DEDUP_REMOVED lines=11> */
[----:B0-----:R-:W-:Y:S01]  /*0d20*/  VIADD R0, R0, 0x4 ;  /* 0x0000000400007836 */ /* 0x001fe20000000000 */
        /* <DEDUP_REMOVED lines=19> */
[----:B------:R-:W-:Y:S02]  /*0e60*/  SHF.R.S32.HI R5, RZ, 0x1f, R4 ;  /* 0x0000001fff057819 */ /* 0x000fe40000011404 */
[----:B0-----:R-:W-:Y:S02]  /*0e70*/  LOP3.LUT R16, R4, R13, RZ, 0x3c, !PT ;  /* 0x0000000d04107212 */ /* 0x001fe400078e3cff */
[C---:B------:R-:W-:Y:S02]  /*0e80*/  LOP3.LUT R2, R5.reuse, R3, RZ, 0x3c, !PT ;  /* 0x0000000305027212 */ /* 0x040fe400078e3cff */
[----:B------:R-:W-:Y:S02]  /*0e90*/  LOP3.LUT R3, R5, R4, RZ, 0x3c, !PT ;  /* 0x0000000405037212 */ /* 0x000fe400078e3cff */
[----:B------:R-:W-:Y:S02]  /*0ea0*/  SHF.R.U32.HI R5, RZ, 0x1e, R0 ;  /* 0x0000001eff057819 */ /* 0x000fe40000011600 */
[----:B------:R-:W-:-:S02]  /*0eb0*/  ISETP.GE.AND P1, PT, R16, RZ, PT ;  /* 0x000000ff1000720c */ /* 0x000fc40003f26270 */
[----:B------:R-:W0:Y:S01]  /*0ec0*/  I2F.F64.S64 R2, R2 ;  /* 0x0000000200027312 */ /* 0x000e220000301c00 */
[----:B------:R-:W-:-:S05]  /*0ed0*/  LEA.HI R0, R4, R5, RZ, 0x1 ;  /* 0x0000000504007211 */ /* 0x000fca00078f08ff */
[----:B------:R-:W-:-:S04]  /*0ee0*/  IMAD.MOV R4, RZ, RZ, -R0 ;  /* 0x000000ffff047224 */ /* 0x000fc800078e0a00 */
[----:B------:R-:W-:Y:S01]  /*0ef0*/  @!P0 IMAD.MOV.U32 R0, RZ, RZ, R4 ;  /* 0x000000ffff008224 */ /* 0x000fe200078e0004 */
[----:B0-----:R-:W-:-:S10]  /*0f00*/  DMUL R18, R2, UR4 ;  /* 0x0000000402127c28 */ /* 0x001fd40008000000 */
[----:B------:R-:W0:Y:S02]  /*0f10*/  F2F.F32.F64 R18, R18 ;  /* 0x0000001200127310 */ /* 0x000e240000301000 */
[----:B0-----:R-:W-:-:S07]  /*0f20*/  FSEL R4, -R18, R18, !P1 ;  /* 0x0000001212047208 */ /* 0x001fce0004800100 */
.L_x_10:
[----:B------:R-:W-:Y:S05]  /*0f30*/  BSYNC.RECONVERGENT B1 ;  /* 0x0000000000017941 */ /* 0x000fea0003800200 */
.L_x_9:
[----:B------:R-:W-:Y:S01]  /*0f40*/  MOV R16, 0x37cbac00 ;  /* 0x37cbac0000107802 */ /* 0x000fe20000000f00 */
[----:B------:R-:W-:Y:S01]  /*0f50*/  FMUL R3, R4, R4 ;  /* 0x0000000404037220 */ /* 0x000fe20000400000 */
[C---:B------:R-:W-:Y:S01]  /*0f60*/  LOP3.LUT R5, R0.reuse, 0x1, RZ, 0xc0, !PT ;  /* 0x0000000100057812 */ /* 0x040fe200078ec0ff */
[----:B------:R-:W-:Y:S01]  /*0f70*/  IMAD.MOV.U32 R18, RZ, RZ, 0x3d2aaabb ;  /* 0x3d2aaabbff127424 */ /* 0x000fe200078e00ff */
[----:B------:R-:W-:Y:S01]  /*0f80*/  LOP3.LUT P1, RZ, R0, 0x2, RZ, 0xc0, !PT ;  /* 0x0000000200ff7812 */ /* 0x000fe2000782c0ff */
[----:B------:R-:W-:Y:S01]  /*0f90*/  FFMA R2, R3, R16, -0.0013887860113754868507 ;  /* 0xbab607ed03027423 */ /* 0x000fe20000000010 */
[----:B------:R-:W-:Y:S01]  /*0fa0*/  ISETP.NE.U32.AND P0, PT, R5, 0x1, PT ;  /* 0x000000010500780c */ /* 0x000fe20003f05070 */
[----:B------:R-:W-:Y:S01]  /*0fb0*/  IMAD.MOV.U32 R19, RZ, RZ, 0x3effffff ;  /* 0x3effffffff137424 */ /* 0x000fe200078e00ff */
[----:B------:R-:W-:Y:S02]  /*0fc0*/  BSSY.RECONVERGENT B1, `(.L_x_12) ;  /* 0x0000044000017945 */ /* 0x000fe40003800200 */
[----:B------:R-:W-:-:S02]  /*0fd0*/  FSEL R2, R2, -0.00019574658654164522886, !P0 ;  /* 0xb94d415302027808 */ /* 0x000fc40004000000 */
[----:B------:R-:W-:Y:S02]  /*0fe0*/  FSEL R18, R18, 0.0083327032625675201416, !P0 ;  /* 0x3c0885e412127808 */ /* 0x000fe40004000000 */
[----:B------:R-:W-:Y:S02]  /*0ff0*/  FSEL R0, R4, 1, P0 ;  /* 0x3f80000004007808 */ /* 0x000fe40000000000 */
[----:B------:R-:W-:Y:S01]  /*1000*/  FSEL R19, -R19, -0.16666662693023681641, !P0 ;  /* 0xbe2aaaa813137808 */ /* 0x000fe20004000100 */
[----:B------:R-:W-:Y:S01]  /*1010*/  FFMA R2, R3, R2, R18 ;  /* 0x0000000203027223 */ /* 0x000fe20000000012 */
[----:B------:R-:W-:Y:S01]  /*1020*/  FSETP.GE.AND P0, PT, |R11|, 105615, PT ;  /* 0x47ce47800b00780b */ /* 0x000fe20003f06200 */
[C---:B------:R-:W-:Y:S02]  /*1030*/  FFMA R5, R3.reuse, R0, RZ ;  /* 0x0000000003057223 */ /* 0x040fe400000000ff */
[----:B------:R-:W-:-:S04]  /*1040*/  FFMA R2, R3, R2, R19 ;  /* 0x0000000203027223 */ /* 0x000fc80000000013 */
[----:B------:R-:W-:-:S04]  /*1050*/  FFMA R0, R5, R2, R0 ;  /* 0x0000000205007223 */ /* 0x000fc80000000000 */
[----:B------:R-:W-:-:S04]  /*1060*/  @P1 FADD R0, RZ, -R0 ;  /* 0x80000000ff001221 */ /* 0x000fc80000000000 */
[----:B------:R-:W-:Y:S01]  /*1070*/  FMUL R5, R17, R0 ;  /* 0x0000000011057220 */ /* 0x000fe20000400000 */
        /* <DEDUP_REMOVED lines=12> */
.L_x_14:
[----:B0-----:R-:W-:Y:S01]  /*1140*/  IMAD.U32 R18, RZ, RZ, UR8 ;  /* 0x00000008ff127e24 */ /* 0x001fe2000f8e00ff */
[----:B------:R-:W-:-:S05]  /*1150*/  MOV R19, UR9 ;  /* 0x0000000900137c02 */ /* 0x000fca0008000f00 */
        /* <DEDUP_REMOVED lines=23> */
[----:B------:R-:W-:Y:S01]  /*12d0*/  UMOV UR5, 0x3bf921fb ;  /* 0x3bf921fb00057882 */ /* 0x000fe20000000000 */
[----:B------:R-:W-:-:S02]  /*12e0*/  ISETP.GE.AND P1, PT, R11, RZ, PT ;  /* 0x000000ff0b00720c */ /* 0x000fc40003f26270 */
[-C--:B--2---:R-:W-:Y:S02]  /*12f0*/  @P0 SHF.L.W.U32.HI R0, R3, R4.reuse, R0 ;  /* 0x0000000403000219 */ /* 0x084fe40000010e00 */
[----:B---3--:R-:W-:-:S04]  /*1300*/  @P0 SHF.L.W.U32.HI R3, R2, R4, R3 ;  /* 0x0000000402030219 */ /* 0x008fc80000010e03 */
[C---:B------:R-:W-:Y:S01]  /*1310*/  SHF.L.W.U32.HI R2, R3.reuse, 0x2, R0 ;  /* 0x0000000203027819 */ /* 0x040fe20000010e00 */
[----:B------:R-:W-:-:S03]  /*1320*/  IMAD.SHL.U32 R3, R3, 0x4, RZ ;  /* 0x0000000403037824 */ /* 0x000fc600078e00ff */
[----:B------:R-:W-:Y:S02]  /*1330*/  SHF.R.S32.HI R4, RZ, 0x1f, R2 ;  /* 0x0000001fff047819 */ /* 0x000fe40000011402 */
[----:B------:R-:W-:Y:S02]  /*1340*/  LOP3.LUT R11, R2, R11, RZ, 0x3c, !PT ;  /* 0x0000000b020b7212 */ /* 0x000fe400078e3cff */
[C---:B------:R-:W-:Y:S02]  /*1350*/  LOP3.LUT R18, R4.reuse, R3, RZ, 0x3c, !PT ;  /* 0x0000000304127212 */ /* 0x040fe400078e3cff */
[----:B------:R-:W-:Y:S02]  /*1360*/  LOP3.LUT R19, R4, R2, RZ, 0x3c, !PT ;  /* 0x0000000204137212 */ /* 0x000fe400078e3cff */
[----:B------:R-:W-:Y:S02]  /*1370*/  SHF.R.U32.HI R3, RZ, 0x1e, R0 ;  /* 0x0000001eff037819 */ /* 0x000fe40000011600 */
[----:B------:R-:W-:-:S02]  /*1380*/  ISETP.GE.AND P0, PT, R11, RZ, PT ;  /* 0x000000ff0b00720c */ /* 0x000fc40003f06270 */
[----:B------:R-:W1:Y:S01]  /*1390*/  I2F.F64.S64 R18, R18 ;  /* 0x0000001200127312 */ /* 0x000e620000301c00 */
[----:B------:R-:W-:-:S05]  /*13a0*/  LEA.HI R12, R2, R3, RZ, 0x1 ;  /* 0x00000003020c7211 */ /* 0x000fca00078f08ff */
[----:B------:R-:W-:-:S04]  /*13b0*/  IMAD.MOV R0, RZ, RZ, -R12 ;  /* 0x000000ffff007224 */ /* 0x000fc800078e0a0c */
[----:B------:R-:W-:Y:S01]  /*13c0*/  @!P1 IMAD.MOV.U32 R12, RZ, RZ, R0 ;  /* 0x000000ffff0c9224 */ /* 0x000fe200078e0000 */
[----:B-1----:R-:W-:-:S10]  /*13d0*/  DMUL R20, R18, UR4 ;  /* 0x0000000412147c28 */ /* 0x002fd40008000000 */
[----:B------:R-:W0:Y:S02]  /*13e0*/  F2F.F32.F64 R20, R20 ;  /* 0x0000001400147310 */ /* 0x000e240000301000 */
[----:B0-----:R-:W-:-:S07]  /*13f0*/  FSEL R10, -R20, R20, !P0 ;  /* 0x00000014140a7208 */ /* 0x001fce0004000100 */
.L_x_13:
[----:B------:R-:W-:Y:S05]  /*1400*/  BSYNC.RECONVERGENT B1 ;  /* 0x0000000000017941 */ /* 0x000fea0003800200 */
.L_x_12:
[----:B------:R-:W-:Y:S01]  /*1410*/  LOP3.LUT R0, R12, 0x1, RZ, 0xc0, !PT ;  /* 0x000000010c007812 */ /* 0x000fe200078ec0ff */
[----:B------:R-:W-:Y:S01]  /*1420*/  FMUL R3, R10, R10 ;  /* 0x0000000a0a037220 */ /* 0x000fe20000400000 */
[----:B------:R-:W-:Y:S01]  /*1430*/  IMAD.MOV.U32 R17, RZ, RZ, 0x3c0885e4 ;  /* 0x3c0885e4ff117424 */ /* 0x000fe200078e00ff */
[----:B------:R-:W-:Y:S01]  /*1440*/  BSSY.RECONVERGENT B1, `(.L_x_15) ;  /* 0x0000048000017945 */ /* 0x000fe20003800200 */
[----:B------:R-:W-:Y:S01]  /*1450*/  ISETP.NE.U32.AND P0, PT, R0, 0x1, PT ;  /* 0x000000010000780c */ /* 0x000fe20003f05070 */
[----:B------:R-:W-:Y:S01]  /*1460*/  FFMA R2, R3, R16, -0.0013887860113754868507 ;  /* 0xbab607ed03027423 */ /* 0x000fe20000000010 */
[----:B------:R-:W-:Y:S01]  /*1470*/  VIADD R0, R12, 0x1 ;  /* 0x000000010c007836 */ /* 0x000fe20000000000 */
[----:B------:R-:W-:Y:S02]  /*1480*/  MOV R12, 0x3e2aaaa8 ;  /* 0x3e2aaaa8000c7802 */ /* 0x000fe40000000f00 */
[----:B------:R-:W-:Y:S02]  /*1490*/  FSEL R4, R17, 0.041666727513074874878, !P0 ;  /* 0x3d2aaabb11047808 */ /* 0x000fe40004000000 */
[----:B------:R-:W-:-:S02]  /*14a0*/  FSEL R2, R2, -0.00019574658654164522886, P0 ;  /* 0xb94d415302027808 */ /* 0x000fc40000000000 */
[----:B------:R-:W-:Y:S02]  /*14b0*/  LOP3.LUT P1, RZ, R0, 0x2, RZ, 0xc0, !PT ;  /* 0x0000000200ff7812 */ /* 0x000fe4000782c0ff */
[----:B------:R-:W-:Y:S01]  /*14c0*/  FSEL R0, R10, 1, !P0 ;  /* 0x3f8000000a007808 */ /* 0x000fe20004000000 */
[----:B------:R-:W-:Y:S01]  /*14d0*/  FFMA R2, R3, R2, R4 ;  /* 0x0000000203027223 */ /* 0x000fe20000000004 */
[----:B------:R-:W-:Y:S02]  /*14e0*/  FSEL R19, -R12, -0.4999999701976776123, !P0 ;  /* 0xbeffffff0c137808 */ /* 0x000fe40004000100 */
[----:B------:R-:W-:Y:S01]  /*14f0*/  FSETP.GE.AND P0, PT, |R13|, 105615, PT ;  /* 0x47ce47800d00780b */ /* 0x000fe20003f06200 */
[C---:B------:R-:W-:Y:S02]  /*1500*/  FFMA R11, R3.reuse, R0, RZ ;  /* 0x00000000030b7223 */ /* 0x040fe400000000ff */
[----:B------:R-:W-:-:S04]  /*1510*/  FFMA R2, R3, R2, R19 ;  /* 0x0000000203027223 */ /* 0x000fc80000000013 */
[----:B------:R-:W-:-:S04]  /*1520*/  FFMA R11, R11, R2, R0 ;  /* 0x000000020b0b7223 */ /* 0x000fc80000000000 */
[----:B------:R-:W-:Y:S02]  /*1530*/  @P1 FADD R11, RZ, -R11 ;  /* 0x8000000bff0b1221 */ /* 0x000fe40000000000 */
[----:B------:R-:W-:Y:S05]  /*1540*/  @!P0 BRA `(.L_x_16) ;  /* 0x0000000000dc8947 */ /* 0x000fea0003800000 */
        /* <DEDUP_REMOVED lines=11> */
.L_x_17:
        /* <DEDUP_REMOVED lines=16> */
[----:B------:R-:W-:Y:S02]  /*1700*/  LOP3.LUT P0, RZ, R4, 0x1f, RZ, 0xc0, !PT ;  /* 0x0000001f04ff7812 */ /* 0x000fe4000780c0ff */
[----:B------:R-:W-:-:S04]  /*1710*/  IADD3 R0, PT, PT, R0, -0x80, RZ ;  /* 0xffffff8000007810 */ /* 0x000fc80007ffe0ff */
        /* <DEDUP_REMOVED lines=24> */
[----:B------:R-:W1:Y:S02]  /*18a0*/  F2F.F32.F64 R20, R20 ;  /* 0x0000001400147310 */ /* 0x000e640000301000 */
[----:B01----:R-:W-:-:S07]  /*18b0*/  FSEL R15, -R20, R20, !P0 ;  /* 0x00000014140f7208 */ /* 0x003fce0004000100 */
.L_x_16:
[----:B------:R-:W-:Y:S05]  /*18c0*/  BSYNC.RECONVERGENT B1 ;  /* 0x0000000000017941 */ /* 0x000fea0003800200 */
.L_x_15:
[C---:B------:R-:W-:Y:S01]  /*18d0*/  LOP3.LUT R0, R14.reuse, 0x1, RZ, 0xc0, !PT ;  /* 0x000000010e007812 */ /* 0x040fe200078ec0ff */
[----:B------:R-:W-:Y:S01]  /*18e0*/  FMUL R3, R15, R15 ;  /* 0x0000000f0f037220 */ /* 0x000fe20000400000 */
[----:B------:R-:W-:Y:S02]  /*18f0*/  VIADD R14, R14, 0x1 ;  /* 0x000000010e0e7836 */ /* 0x000fe40000000000 */
[----:B------:R-:W-:Y:S01]  /*1900*/  FADD R8, R7, -R8 ;  /* 0x8000000807087221 */ /* 0x000fe20000000000 */
[----:B------:R-:W-:Y:S01]  /*1910*/  ISETP.NE.U32.AND P0, PT, R0, 0x1, PT ;  /* 0x000000010000780c */ /* 0x000fe20003f05070 */
[----:B------:R-:W-:Y:S01]  /*1920*/  FFMA R16, R3, R16, -0.0013887860113754868507 ;  /* 0xbab607ed03107423 */ /* 0x000fe20000000010 */
[----:B------:R-:W-:Y:S01]  /*1930*/  IMAD.MOV.U32 R2, RZ, RZ, 0x3bb60b61 ;  /* 0x3bb60b61ff027424 */ /* 0x000fe200078e00ff */
[----:B------:R-:W-:Y:S01]  /*1940*/  LOP3.LUT P1, RZ, R14, 0x2, RZ, 0xc0, !PT ;  /* 0x000000020eff7812 */ /* 0x000fe2000782c0ff */
[----:B------:R-:W-:Y:S01]  /*1950*/  BSSY.RECONVERGENT B1, `(.L_x_18) ;  /* 0x0000016000017945 */ /* 0x000fe20003800200 */
[----:B------:R-:W-:Y:S01]  /*1960*/  FSEL R0, R17, 0.041666727513074874878, !P0 ;  /* 0x3d2aaabb11007808 */ /* 0x000fe20004000000 */
[----:B------:R-:W-:Y:S01]  /*1970*/  FFMA R13, R2, -R9, 1 ;  /* 0x3f800000020d7423 */ /* 0x000fe20000000809 */
[----:B------:R-:W-:-:S02]  /*1980*/  FSEL R16, R16, -0.00019574658654164522886, P0 ;  /* 0xb94d415310107808 */ /* 0x000fc40000000000 */
[----:B------:R-:W-:Y:S01]  /*1990*/  FSEL R12, -R12, -0.4999999701976776123, !P0 ;  /* 0xbeffffff0c0c7808 */ /* 0x000fe20004000100 */
[----:B------:R-:W-:Y:S02]  /*19a0*/  FFMA R2, R13, R2, 0.0055555556900799274445 ;  /* 0x3bb60b610d027423 */ /* 0x000fe40000000002 */
[----:B------:R-:W-:Y:S01]  /*19b0*/  FFMA R16, R3, R16, R0 ;  /* 0x0000001003107223 */ /* 0x000fe20000000000 */
[----:B------:R-:W-:Y:S01]  /*19c0*/  FSEL R0, R15, 1, !P0 ;  /* 0x3f8000000f007808 */ /* 0x000fe20004000000 */
[----:B------:R-:W0:Y:S01]  /*19d0*/  FCHK P0, R8, 180 ;  /* 0x4334000008007902 */ /* 0x000e220000000000 */
[----:B------:R-:W-:Y:S01]  /*19e0*/  FFMA R7, R2, R8, RZ ;  /* 0x0000000802077223 */ /* 0x000fe200000000ff */
[C---:B------:R-:W-:Y:S02]  /*19f0*/  FFMA R12, R3.reuse, R16, R12 ;  /* 0x00000010030c7223 */ /* 0x040fe4000000000c */
[----:B------:R-:W-:-:S04]  /*1a00*/  FFMA R3, R3, R0, RZ ;  /* 0x0000000003037223 */ /* 0x000fc800000000ff */
[----:B------:R-:W-:Y:S01]  /*1a10*/  FFMA R12, R3, R12, R0 ;  /* 0x0000000c030c7223 */ /* 0x000fe20000000000 */
[----:B------:R-:W-:-:S03]  /*1a20*/  FFMA R0, R7, -180, R8 ;  /* 0xc334000007007823 */ /* 0x000fc60000000008 */
[----:B------:R-:W-:Y:S01]  /*1a30*/  @P1 FADD R12, RZ, -R12 ;  /* 0x8000000cff0c1221 */ /* 0x000fe20000000000 */
[----:B------:R-:W-:-:S03]  /*1a40*/  FFMA R0, R2, R0, R7 ;  /* 0x0000000002007223 */ /* 0x000fc60000000007 */
[----:B------:R-:W-:Y:S01]  /*1a50*/  FMUL R12, R11, R12 ;  /* 0x0000000c0b0c7220 */ /* 0x000fe20000400000 */
[----:B0-----:R-:W-:Y:S06]  /*1a60*/  @!P0 BRA `(.L_x_19) ;  /* 0x0000000000108947 */ /* 0x001fec0003800000 */
[----:B------:R-:W-:Y:S01]  /*1a70*/  IMAD.MOV.U32 R3, RZ, RZ, R8 ;  /* 0x000000ffff037224 */ /* 0x000fe200078e0008 */
[----:B------:R-:W-:-:S07]  /*1a80*/  MOV R4, 0x1aa0 ;  /* 0x00001aa000047802 */ /* 0x000fce0000000f00 */
[----:B------:R-:W-:Y:S05]  /*1a90*/  CALL.REL.NOINC `($__internal_0_$__cuda_sm3x_div_rn_noftz_f32_slowpath) ;  /* 0x0000000400fc7944 */ /* 0x000fea0003c00000 */
[----:B------:R-:W-:-:S07]  /*1aa0*/  IMAD.MOV.U32 R0, RZ, RZ, R13 ;  /* 0x000000ffff007224 */ /* 0x000fce00078e000d */
.L_x_19:
[----:B------:R-:W-:Y:S05]  /*1ab0*/  BSYNC.RECONVERGENT B1 ;  /* 0x0000000000017941 */ /* 0x000fea0003800200 */
.L_x_18:
        /* <DEDUP_REMOVED lines=13> */
[----:B------:R-:W-:Y:S06]  /*1b90*/  @!P0 BRA `(.L_x_21) ;  /* 0x0000000000dc8947 */ /* 0x000fec0003800000 */
[----:B------:R-:W-:-:S13]  /*1ba0*/  FSETP.NEU.AND P0, PT, |R7|, +INF , PT ;  /* 0x7f8000000700780b */ /* 0x000fda0003f0d200 */
[----:B------:R-:W-:Y:S01]  /*1bb0*/  @!P0 FMUL R10, RZ, R7 ;  /* 0x00000007ff0a8220 */ /* 0x000fe20000400000 */
[----:B------:R-:W-:Y:S01]  /*1bc0*/  @!P0 MOV R4, RZ ;  /* 0x000000ff00048202 */ /* 0x000fe20000000f00 */
        /* <DEDUP_REMOVED lines=8> */
.L_x_22:
        /* <DEDUP_REMOVED lines=29> */
[C---:B------:R-:W-:Y:S02]  /*1e20*/  SHF.L.W.U32.HI R2, R3.reuse, 0x2, R0 ;  /* 0x0000000203027819 */ /* 0x040fe40000010e00 */
[----:B------:R-:W-:Y:S02]  /*1e30*/  SHF.L.U32 R3, R3, 0x2, RZ ;  /* 0x0000000203037819 */ /* 0x000fe400000006ff */
[----:B------:R-:W-:-:S02]  /*1e40*/  SHF.R.S32.HI R4, RZ, 0x1f, R2 ;  /* 0x0000001fff047819 */ /* 0x000fc40000011402 */
[----:B------:R-:W-:Y:S02]  /*1e50*/  LOP3.LUT R7, R2, R7, RZ, 0x3c, !PT ;  /* 0x0000000702077212 */ /* 0x000fe400078e3cff */
[C---:B------:R-:W-:Y:S02]  /*1e60*/  LOP3.LUT R10, R4.reuse, R3, RZ, 0x3c, !PT ;  /* 0x00000003040a7212 */ /* 0x040fe400078e3cff */
[----:B------:R-:W-:Y:S02]  /*1e70*/  LOP3.LUT R11, R4, R2, RZ, 0x3c, !PT ;  /* 0x00000002040b7212 */ /* 0x000fe400078e3cff */
[----:B------:R-:W-:Y:S02]  /*1e80*/  SHF.R.U32.HI R3, RZ, 0x1e, R0 ;  /* 0x0000001eff037819 */ /* 0x000fe40000011600 */
[----:B------:R-:W-:Y:S02]  /*1e90*/  ISETP.GE.AND P1, PT, R7, RZ, PT ;  /* 0x000000ff0700720c */ /* 0x000fe40003f26270 */
[----:B------:R-:W0:Y:S01]  /*1ea0*/  I2F.F64.S64 R10, R10 ;  /* 0x0000000a000a7312 */ /* 0x000e220000301c00 */
[----:B------:R-:W-:-:S05]  /*1eb0*/  LEA.HI R4, R2, R3, RZ, 0x1 ;  /* 0x0000000302047211 */ /* 0x000fca00078f08ff */
[----:B------:R-:W-:-:S04]  /*1ec0*/  IMAD.MOV R0, RZ, RZ, -R4 ;  /* 0x000000ffff007224 */ /* 0x000fc800078e0a04 */
[----:B------:R-:W-:Y:S01]  /*1ed0*/  @!P0 IMAD.MOV.U32 R4, RZ, RZ, R0 ;  /* 0x000000ffff048224 */ /* 0x000fe200078e0000 */
[----:B0-----:R-:W-:-:S10]  /*1ee0*/  DMUL R8, R10, UR4 ;  /* 0x000000040a087c28 */ /* 0x001fd40008000000 */
[----:B------:R-:W0:Y:S02]  /*1ef0*/  F2F.F32.F64 R8, R8 ;  /* 0x0000000800087310 */ /* 0x000e240000301000 */
[----:B0-----:R-:W-:-:S07]  /*1f00*/  FSEL R10, -R8, R8, !P1 ;  /* 0x00000008080a7208 */ /* 0x001fce0004800100 */
.L_x_21:
[----:B------:R-:W-:Y:S05]  /*1f10*/  BSYNC.RECONVERGENT B1 ;  /* 0x0000000000017941 */ /* 0x000fea0003800200 */
.L_x_20:
[----:B------:R-:W-:Y:S02]  /*1f20*/  IMAD.MOV.U32 R0, RZ, RZ, 0x37cbac00 ;  /* 0x37cbac00ff007424 */ /* 0x000fe400078e00ff */
[----:B------:R-:W-:Y:S01]  /*1f30*/  FMUL R3, R10, R10 ;  /* 0x0000000a0a037220 */ /* 0x000fe20000400000 */
[----:B------:R-:W-:Y:S01]  /*1f40*/  LOP3.LUT R2, R4, 0x1, RZ, 0xc0, !PT ;  /* 0x0000000104027812 */ /* 0x000fe200078ec0ff */
[----:B------:R-:W-:Y:S02]  /*1f50*/  IMAD.MOV.U32 R8, RZ, RZ, 0x3c0885e4 ;  /* 0x3c0885e4ff087424 */ /* 0x000fe400078e00ff */
[----:B------:R-:W-:Y:S01]  /*1f60*/  FFMA R0, R3, R0, -0.0013887860113754868507 ;  /* 0xbab607ed03007423 */ /* 0x000fe20000000000 */
[----:B------:R-:W-:Y:S01]  /*1f70*/  ISETP.NE.U32.AND P0, PT, R2, 0x1, PT ;  /* 0x000000010200780c */ /* 0x000fe20003f05070 */
[----:B------:R-:W-:Y:S02]  /*1f80*/  VIADD R4, R4, 0x1 ;  /* 0x0000000104047836 */ /* 0x000fe40000000000 */
[----:B------:R-:W-:Y:S01]  /*1f90*/  IMAD.MOV.U32 R9, RZ, RZ, 0x3e2aaaa8 ;  /* 0x3e2aaaa8ff097424 */ /* 0x000fe200078e00ff */
[----:B------:R-:W-:-:S02]  /*1fa0*/  FSEL R2, R0, -0.00019574658654164522886, P0 ;  /* 0xb94d415300027808 */ /* 0x000fc40000000000 */
[----:B------:R-:W-:Y:S02]  /*1fb0*/  FSEL R8, R8, 0.041666727513074874878, !P0 ;  /* 0x3d2aaabb08087808 */ /* 0x000fe40004000000 */
[----:B------:R-:W-:Y:S02]  /*1fc0*/  LOP3.LUT P1, RZ, R4, 0x2, RZ, 0xc0, !PT ;  /* 0x0000000204ff7812 */ /* 0x000fe4000782c0ff */
[----:B------:R-:W-:Y:S01]  /*1fd0*/  FSEL R0, R10, 1, !P0 ;  /* 0x3f8000000a007808 */ /* 0x000fe20004000000 */
[----:B------:R-:W-:Y:S01]  /*1fe0*/  FFMA R2, R3, R2, R8 ;  /* 0x0000000203027223 */ /* 0x000fe20000000008 */
[----:B------:R-:W-:-:S03]  /*1ff0*/  FSEL R9, -R9, -0.4999999701976776123, !P0 ;  /* 0xbeffffff09097808 */ /* 0x000fc60004000100 */
[C---:B------:R-:W-:Y:S02]  /*2000*/  FFMA R7, R3.reuse, R0, RZ ;  /* 0x0000000003077223 */ /* 0x040fe400000000ff */
[----:B------:R-:W-:-:S04]  /*2010*/  FFMA R2, R3, R2, R9 ;  /* 0x0000000203027223 */ /* 0x000fc80000000009 */
[----:B------:R-:W-:Y:S01]  /*2020*/  FFMA R0, R7, R2, R0 ;  /* 0x0000000207007223 */ /* 0x000fe20000000000 */
[----:B------:R-:W-:-:S03]  /*2030*/  IMAD.MOV.U32 R2, RZ, RZ, 0x3f000000 ;  /* 0x3f000000ff027424 */ /* 0x000fc600078e00ff */
[----:B------:R-:W-:-:S04]  /*2040*/  @P1 FADD R0, RZ, -R0 ;  /* 0x80000000ff001221 */ /* 0x000fc80000000000 */
[----:B------:R-:W-:-:S04]  /*2050*/  FFMA R5, R12, R0, R5 ;  /* 0x000000000c057223 */ /* 0x000fc80000000005 */
[C---:B------:R-:W-:Y:S01]  /*2060*/  FFMA R0, |R5|.reuse, -R2, 0.5 ;  /* 0x3f00000005007423 */ /* 0x040fe20000000a02 */
[C---:B------:R-:W-:Y:S02]  /*2070*/  FSETP.NEU.AND P1, PT, |R5|.reuse, 1, PT ;  /* 0x3f8000000500780b */ /* 0x040fe40003f2d200 */
[----:B------:R-:W-:Y:S01]  /*2080*/  FSETP.GT.AND P0, PT, |R5|, 0.56000000238418579102, PT ;  /* 0x3f0f5c290500780b */ /* 0x000fe20003f04200 */
[----:B------:R-:W0:Y:S02]  /*2090*/  MUFU.RSQ R3, R0 ;  /* 0x0000000000037308 */ /* 0x000e240000001400 */
[----:B0-----:R-:W-:Y:S01]  /*20a0*/  FMUL R2, R0, R3 ;  /* 0x0000000300027220 */ /* 0x001fe20000400000 */
[----:B------:R-:W-:-:S04]  /*20b0*/  FMUL R3, R3, -0.5 ;  /* 0xbf00000003037820 */ /* 0x000fc80000400000 */
[----:B------:R-:W-:-:S04]  /*20c0*/  FFMA R3, R2, R3, 0.5 ;  /* 0x3f00000002037423 */ /* 0x000fc80000000003 */
[----:B------:R-:W-:-:S05]  /*20d0*/  FFMA R3, R2, R3, R2 ;  /* 0x0000000302037223 */ /* 0x000fca0000000002 */
[----:B------:R-:W-:Y:S02]  /*20e0*/  FSEL R2, R3, RZ, P1 ;  /* 0x000000ff03027208 */ /* 0x000fe40000800000 */
[----:B------:R-:W-:Y:S02]  /*20f0*/  MOV R3, 0x3d10ecef ;  /* 0x3d10ecef00037802 */ /* 0x000fe40000000f00 */
[----:B------:R-:W-:Y:S02]  /*2100*/  FSEL R2, R2, |R5|, P0 ;  /* 0x4000000502027208 */ /* 0x000fe40000000000 */
[----:B------:R-:W-:Y:S02]  /*2110*/  FSETP.GT.AND P1, PT, R5, 0.56000000238418579102, PT ;  /* 0x3f0f5c290500780b */ /* 0x000fe40003f24000 */
[----:B------:R-:W-:-:S05]  /*2120*/  LOP3.LUT R2, R2, 0x80000000, R5, 0xb8, !PT ;  /* 0x8000000002027812 */ /* 0x000fca00078eb805 */
[----:B------:R-:W-:-:S04]  /*2130*/  FMUL R0, R2, R2 ;  /* 0x0000000202007220 */ /* 0x000fc80000400000 */
[----:B------:R-:W-:-:S04]  /*2140*/  FFMA R3, R0, R3, 0.016980519518256187439 ;  /* 0x3c8b1abb00037423 */ /* 0x000fc80000000003 */
[----:B------:R-:W-:-:S04]  /*2150*/  FFMA R3, R0, R3, 0.030762933194637298584 ;  /* 0x3cfc028c00037423 */ /* 0x000fc80000000003 */
[----:B------:R-:W-:-:S04]  /*2160*/  FFMA R3, R0, R3, 0.044709417968988418579 ;  /* 0x3d37213900037423 */ /* 0x000fc80000000003 */
[----:B------:R-:W-:-:S04]  /*2170*/  FFMA R3, R0, R3, 0.074989043176174163818 ;  /* 0x3d9993db00037423 */ /* 0x000fc80000000003 */
[----:B------:R-:W-:-:S04]  /*2180*/  FFMA R3, R0, R3, 0.16666707396507263184 ;  /* 0x3e2aaac600037423 */ /* 0x000fc80000000003 */
[----:B------:R-:W-:-:S04]  /*2190*/  FMUL R3, R0, R3 ;  /* 0x0000000300037220 */ /* 0x000fc80000400000 */
[----:B------:R-:W-:Y:S01]  /*21a0*/  FFMA R2, R2, R3, R2 ;  /* 0x0000000302027223 */ /* 0x000fe20000000002 */
[----:B------:R-:W-:-:S04]  /*21b0*/  IMAD.MOV.U32 R3, RZ, RZ, 0x3fd774eb ;  /* 0x3fd774ebff037424 */ /* 0x000fc800078e00ff */
[----:B------:R-:W-:-:S05]  /*21c0*/  FSEL R0, R2, -R2, P0 ;  /* 0x8000000202007208 */ /* 0x000fca0000000000 */
[----:B------:R-:W-:-:S04]  /*21d0*/  @!P1 FFMA R2, R3, 0.93318945169448852539, R0 ;  /* 0x3f6ee58103029823 */ /* 0x000fc80000000000 */
[----:B------:R-:W-:-:S04]  /*21e0*/  @P0 FADD R2, R2, R2 ;  /* 0x0000000202020221 */ /* 0x000fc80000000000 */
[----:B------:R-:W-:-:S07]  /*21f0*/  FMUL R12, R2, 6371 ;  /* 0x45c71800020c7820 */ /* 0x000fce0000400000 */
.L_x_1:
[----:B------:R-:W-:Y:S05]  /*2200*/  BSYNC.RECONVERGENT B0 ;  /* 0x0000000000007941 */ /* 0x000fea0003800200 */
.L_x_0:
[----:B------:R-:W-:Y:S01]  /*2210*/  IMAD.MOV.U32 R5, RZ, RZ, 0x3f000000 ;  /* 0x3f000000ff057424 */ /* 0x000fe200078e00ff */
[----:B------:R-:W0:Y:S04]  /*2220*/  LDC.64 R2, c[0x0][0x390] ;  /* 0x0000e400ff027b82 */ /* 0x000e280000000a00 */
[----:B------:R-:W-:-:S05]  /*2230*/  LOP3.LUT R5, R5, 0x80000000, R12, 0xb8, !PT ;  /* 0x8000000005057812 */ /* 0x000fca00078eb80c */
[----:B------:R-:W-:-:S06]  /*2240*/  FADD.RZ R5, R5, R12 ;  /* 0x0000000c05057221 */ /* 0x000fcc000000c000 */
[----:B------:R-:W1:Y:S01]  /*2250*/  FRND.TRUNC R5, R5 ;  /* 0x0000000500057307 */ /* 0x000e62000020d000 */
[----:B0-----:R-:W-:-:S05]  /*2260*/  IMAD.WIDE R6, R6, 0x4, R2 ;  /* 0x0000000406067825 */ /* 0x001fca00078e0202 */
[----:B-1----:R-:W-:Y:S01]  /*2270*/  STG.E desc[UR6][R6.64], R5 ;  /* 0x0000000506007986 */ /* 0x002fe2000c101906 */
[----:B------:R-:W-:Y:S05]  /*2280*/  EXIT ;  /* 0x000000000000794d */ /* 0x000fea0003800000 */
        .weak           $__internal_0_$__cuda_sm3x_div_rn_noftz_f32_slowpath
        .type           $__internal_0_$__cuda_sm3x_div_rn_noftz_f32_slowpath,@function
        .size           $__internal_0_$__cuda_sm3x_div_rn_noftz_f32_slowpath,(.L_x_39 - $__internal_0_$__cuda_sm3x_div_rn_noftz_f32_slowpath)
$__internal_0_$__cuda_sm3x_div_rn_noftz_f32_slowpath:
[----:B------:R-:W-:Y:S01]  /*2290*/  SHF.R.U32.HI R13, RZ, 0x17, R9 ;  /* 0x00000017ff0d7819 */ /* 0x000fe20000011609 */
[----:B------:R-:W-:Y:S01]  /*22a0*/  BSSY.RECONVERGENT B2, `(.L_x_23) ;  /* 0x0000064000027945 */ /* 0x000fe20003800200 */
[----:B------:R-:W-:Y:S01]  /*22b0*/  SHF.R.U32.HI R2, RZ, 0x17, R3 ;  /* 0x00000017ff027819 */ /* 0x000fe20000011603 */
[----:B------:R-:W-:Y:S01]  /*22c0*/  IMAD.MOV.U32 R16, RZ, RZ, 0x43340000 ;  /* 0x43340000ff107424 */ /* 0x000fe200078e00ff */
[----:B------:R-:W-:Y:S02]  /*22d0*/  LOP3.LUT R13, R13, 0xff, RZ, 0xc0, !PT ;  /* 0x000000ff0d0d7812 */ /* 0x000fe400078ec0ff */
[----:B------:R-:W-:-:S03]  /*22e0*/  LOP3.LUT R18, R2, 0xff, RZ, 0xc0, !PT ;  /* 0x000000ff02127812 */ /* 0x000fc600078ec0ff */
[----:B------:R-:W-:Y:S02]  /*22f0*/  VIADD R15, R13, 0xffffffff ;  /* 0xffffffff0d0f7836 */ /* 0x000fe40000000000 */
[----:B------:R-:W-:-:S03]  /*2300*/  VIADD R19, R18, 0xffffffff ;  /* 0xffffffff12137836 */ /* 0x000fc60000000000 */
[----:B------:R-:W-:-:S04]  /*2310*/  ISETP.GT.U32.AND P0, PT, R15, 0xfd, PT ;  /* 0x000000fd0f00780c */ /* 0x000fc80003f04070 */
[----:B------:R-:W-:-:S13]  /*2320*/  ISETP.GT.U32.OR P0, PT, R19, 0xfd, P0 ;  /* 0x000000fd1300780c */ /* 0x000fda0000704470 */
[----:B------:R-:W-:Y:S01]  /*2330*/  @!P0 IMAD.MOV.U32 R14, RZ, RZ, RZ ;  /* 0x000000ffff0e8224 */ /* 0x000fe200078e00ff */
[----:B------:R-:W-:Y:S06]  /*2340*/  @!P0 BRA `(.L_x_24) ;  /* 0x0000000000608947 */ /* 0x000fec0003800000 */
[----:B------:R-:W-:Y:S01]  /*2350*/  IMAD.MOV.U32 R2, RZ, RZ, 0x43340000 ;  /* 0x43340000ff027424 */ /* 0x000fe200078e00ff */
[----:B------:R-:W-:-:S04]  /*2360*/  FSETP.GTU.FTZ.AND P0, PT, |R3|, +INF , PT ;  /* 0x7f8000000300780b */ /* 0x000fc80003f1c200 */
[----:B------:R-:W-:-:S04]  /*2370*/  FSETP.GTU.FTZ.AND P1, PT, |R2|, +INF , PT ;  /* 0x7f8000000200780b */ /* 0x000fc80003f3c200 */
[----:B------:R-:W-:-:S13]  /*2380*/  PLOP3.LUT P0, PT, P0, P1, PT, 0xf8, 0x8f ;  /* 0x00000000008f781c */ /* 0x000fda0000703f70 */
[----:B------:R-:W-:Y:S05]  /*2390*/  @P0 BRA `(.L_x_25) ;  /* 0x00000004004c0947 */ /* 0x000fea0003800000 */
[----:B------:R-:W-:-:S13]  /*23a0*/  LOP3.LUT P0, RZ, R16, 0x7fffffff, R3, 0xc8, !PT ;  /* 0x7fffffff10ff7812 */ /* 0x000fda000780c803 */
[----:B------:R-:W-:Y:S05]  /*23b0*/  @!P0 BRA `(.L_x_26) ;  /* 0x00000004003c8947 */ /* 0x000fea0003800000 */
[C---:B------:R-:W-:Y:S02]  /*23c0*/  FSETP.NEU.FTZ.AND P2, PT, |R3|.reuse, +INF , PT ;  /* 0x7f8000000300780b */ /* 0x040fe40003f5d200 */
[----:B------:R-:W-:Y:S02]  /*23d0*/  FSETP.NEU.FTZ.AND P1, PT, |R2|, +INF , PT ;  /* 0x7f8000000200780b */ /* 0x000fe40003f3d200 */
[----:B------:R-:W-:-:S11]  /*23e0*/  FSETP.NEU.FTZ.AND P0, PT, |R3|, +INF , PT ;  /* 0x7f8000000300780b */ /* 0x000fd60003f1d200 */
[----:B------:R-:W-:Y:S05]  /*23f0*/  @!P1 BRA !P2, `(.L_x_26) ;  /* 0x00000004002c9947 */ /* 0x000fea0005000000 */
[----:B------:R-:W-:-:S04]  /*2400*/  LOP3.LUT P2, RZ, R3, 0x7fffffff, RZ, 0xc0, !PT ;  /* 0x7fffffff03ff7812 */ /* 0x000fc8000784c0ff */
[----:B------:R-:W-:-:S13]  /*2410*/  PLOP3.LUT P1, PT, P1, P2, PT, 0x2f, 0xf2 ;  /* 0x0000000000f2781c */ /* 0x000fda0000f24577 */
[----:B------:R-:W-:Y:S05]  /*2420*/  @P1 BRA `(.L_x_27) ;  /* 0x0000000400181947 */ /* 0x000fea0003800000 */
[----:B------:R-:W-:-:S04]  /*2430*/  LOP3.LUT P1, RZ, R16, 0x7fffffff, RZ, 0xc0, !PT ;  /* 0x7fffffff10ff7812 */ /* 0x000fc8000782c0ff */
[----:B------:R-:W-:-:S13]  /*2440*/  PLOP3.LUT P0, PT, P0, P1, PT, 0x2f, 0xf2 ;  /* 0x0000000000f2781c */ /* 0x000fda0000702577 */
[----:B------:R-:W-:Y:S05]  /*2450*/  @P0 BRA `(.L_x_28) ;  /* 0x0000000400000947 */ /* 0x000fea0003800000 */
[----:B------:R-:W-:Y:S02]  /*2460*/  ISETP.GE.AND P0, PT, R19, RZ, PT ;  /* 0x000000ff1300720c */ /* 0x000fe40003f06270 */
[----:B------:R-:W-:-:S11]  /*2470*/  ISETP.GE.AND P1, PT, R15, RZ, PT ;  /* 0x000000ff0f00720c */ /* 0x000fd60003f26270 */
[----:B------:R-:W-:Y:S01]  /*2480*/  @P0 MOV R14, RZ ;  /* 0x000000ff000e0202 */ /* 0x000fe20000000f00 */
[----:B------:R-:W-:Y:S02]  /*2490*/  @!P0 IMAD.MOV.U32 R14, RZ, RZ, -0x40 ;  /* 0xffffffc0ff0e8424 */ /* 0x000fe400078e00ff */
[----:B------:R-:W-:Y:S01]  /*24a0*/  @!P0 FFMA R3, R3, 1.84467440737095516160e+19, RZ ;  /* 0x5f80000003038823 */ /* 0x000fe200000000ff */
[----:B------:R-:W-:Y:S01]  /*24b0*/  @!P1 FFMA R16, R2, 1.84467440737095516160e+19, RZ ;  /* 0x5f80000002109823 */ /* 0x000fe200000000ff */
[----:B------:R-:W-:-:S07]  /*24c0*/  @!P1 VIADD R14, R14, 0x40 ;  /* 0x000000400e0e9836 */ /* 0x000fce0000000000 */
.L_x_24:
[----:B------:R-:W-:Y:S01]  /*24d0*/  LEA R15, R13, 0xc0800000, 0x17 ;  /* 0xc08000000d0f7811 */ /* 0x000fe200078eb8ff */
[----:B------:R-:W-:Y:S01]  /*24e0*/  VIADD R18, R18, 0xffffff81 ;  /* 0xffffff8112127836 */ /* 0x000fe20000000000 */
[----:B------:R-:W-:Y:S03]  /*24f0*/  BSSY.RECONVERGENT B3, `(.L_x_29) ;  /* 0x0000035000037945 */ /* 0x000fe60003800200 */
[----:B------:R-:W-:Y:S02]  /*2500*/  IMAD.IADD R15, R16, 0x1, -R15 ;  /* 0x00000001100f7824 */ /* 0x000fe400078e0a0f */
[C---:B------:R-:W-:Y:S02]  /*2510*/  IMAD R2, R18.reuse, -0x800000, R3 ;  /* 0xff80000012027824 */ /* 0x040fe400078e0203 */
[----:B------:R0:W1:Y:S01]  /*2520*/  MUFU.RCP R16, R15 ;  /* 0x0000000f00107308 */ /* 0x0000620000001000 */
[----:B------:R-:W-:Y:S01]  /*2530*/  FADD.FTZ R19, -R15, -RZ ;  /* 0x800000ff0f137221 */ /* 0x000fe20000010100 */
[----:B0-----:R-:W-:-:S05]  /*2540*/  IADD3 R15, PT, PT, R18, 0x7f, -R13 ;  /* 0x0000007f120f7810 */ /* 0x001fca0007ffe80d */
[----:B------:R-:W-:Y:S02]  /*2550*/  IMAD.IADD R15, R15, 0x1, R14 ;  /* 0x000000010f0f7824 */ /* 0x000fe400078e020e */
[----:B-1----:R-:W-:-:S04]  /*2560*/  FFMA R21, R16, R19, 1 ;  /* 0x3f80000010157423 */ /* 0x002fc80000000013 */
[----:B------:R-:W-:-:S04]  /*2570*/  FFMA R3, R16, R21, R16 ;  /* 0x0000001510037223 */ /* 0x000fc80000000010 */
[----:B------:R-:W-:-:S04]  /*2580*/  FFMA R16, R2, R3, RZ ;  /* 0x0000000302107223 */ /* 0x000fc800000000ff */
[----:B------:R-:W-:-:S04]  /*2590*/  FFMA R20, R19, R16, R2 ;  /* 0x0000001013147223 */ /* 0x000fc80000000002 */
[----:B------:R-:W-:-:S04]  /*25a0*/  FFMA R16, R3, R20, R16 ;  /* 0x0000001403107223 */ /* 0x000fc80000000010 */
[----:B------:R-:W-:-:S04]  /*25b0*/  FFMA R19, R19, R16, R2 ;  /* 0x0000001013137223 */ /* 0x000fc80000000002 */
[----:B------:R-:W-:-:S05]  /*25c0*/  FFMA R2, R3, R19, R16 ;  /* 0x0000001303027223 */ /* 0x000fca0000000010 */
[----:B------:R-:W-:-:S04]  /*25d0*/  SHF.R.U32.HI R13, RZ, 0x17, R2 ;  /* 0x00000017ff0d7819 */ /* 0x000fc80000011602 */
[----:B------:R-:W-:-:S05]  /*25e0*/  LOP3.LUT R13, R13, 0xff, RZ, 0xc0, !PT ;  /* 0x000000ff0d0d7812 */ /* 0x000fca00078ec0ff */
[----:B------:R-:W-:-:S04]  /*25f0*/  IMAD.IADD R18, R13, 0x1, R15 ;  /* 0x000000010d127824 */ /* 0x000fc800078e020f */
[----:B------:R-:W-:-:S05]  /*2600*/  VIADD R13, R18, 0xffffffff ;  /* 0xffffffff120d7836 */ /* 0x000fca0000000000 */
[----:B------:R-:W-:-:S13]  /*2610*/  ISETP.GE.U32.AND P0, PT, R13, 0xfe, PT ;  /* 0x000000fe0d00780c */ /* 0x000fda0003f06070 */
[----:B------:R-:W-:Y:S05]  /*2620*/  @!P0 BRA `(.L_x_30) ;  /* 0x0000000000808947 */ /* 0x000fea0003800000 */
[----:B------:R-:W-:-:S13]  /*2630*/  ISETP.GT.AND P0, PT, R18, 0xfe, PT ;  /* 0x000000fe1200780c */ /* 0x000fda0003f04270 */
[----:B------:R-:W-:Y:S05]  /*2640*/  @P0 BRA `(.L_x_31) ;  /* 0x00000000006c0947 */ /* 0x000fea0003800000 */
[----:B------:R-:W-:-:S13]  /*2650*/  ISETP.GE.AND P0, PT, R18, 0x1, PT ;  /* 0x000000011200780c */ /* 0x000fda0003f06270 */
[----:B------:R-:W-:Y:S05]  /*2660*/  @P0 BRA `(.L_x_32) ;  /* 0x0000000000740947 */ /* 0x000fea0003800000 */
[----:B------:R-:W-:Y:S02]  /*2670*/  ISETP.GE.AND P0, PT, R18, -0x18, PT ;  /* 0xffffffe81200780c */ /* 0x000fe40003f06270 */
[----:B------:R-:W-:-:S11]  /*2680*/  LOP3.LUT R2, R2, 0x80000000, RZ, 0xc0, !PT ;  /* 0x8000000002027812 */ /* 0x000fd600078ec0ff */
[----:B------:R-:W-:Y:S05]  /*2690*/  @!P0 BRA `(.L_x_32) ;  /* 0x0000000000688947 */ /* 0x000fea0003800000 */
[-C--:B------:R-:W-:Y:S01]  /*26a0*/  FFMA.RZ R13, R3, R19.reuse, R16 ;  /* 0x00000013030d7223 */ /* 0x080fe2000000c010 */
[----:B------:R-:W-:Y:S01]  /*26b0*/  IMAD.MOV R15, RZ, RZ, -R18 ;  /* 0x000000ffff0f7224 */ /* 0x000fe200078e0a12 */
[C---:B------:R-:W-:Y:S02]  /*26c0*/  ISETP.NE.AND P2, PT, R18.reuse, RZ, PT ;  /* 0x000000ff1200720c */ /* 0x040fe40003f45270 */
[C---:B------:R-:W-:Y:S02]  /*26d0*/  ISETP.NE.AND P1, PT, R18.reuse, RZ, PT ;  /* 0x000000ff1200720c */ /* 0x040fe40003f25270 */
[----:B------:R-:W-:Y:S01]  /*26e0*/  LOP3.LUT R14, R13, 0x7fffff, RZ, 0xc0, !PT ;  /* 0x007fffff0d0e7812 */ /* 0x000fe200078ec0ff */
[CCC-:B------:R-:W-:Y:S01]  /*26f0*/  FFMA.RP R13, R3.reuse, R19.reuse, R16.reuse ;  /* 0x00000013030d7223 */ /* 0x1c0fe20000008010 */
[----:B------:R-:W-:Y:S01]  /*2700*/  FFMA.RM R16, R3, R19, R16 ;  /* 0x0000001303107223 */ /* 0x000fe20000004010 */
[----:B------:R-:W-:Y:S02]  /*2710*/  IADD3 R3, PT, PT, R18, 0x20, RZ ;  /* 0x0000002012037810 */ /* 0x000fe40007ffe0ff */
[----:B------:R-:W-:-:S02]  /*2720*/  LOP3.LUT R14, R14, 0x800000, RZ, 0xfc, !PT ;  /* 0x008000000e0e7812 */ /* 0x000fc400078efcff */
[----:B------:R-:W-:Y:S02]  /*2730*/  FSETP.NEU.FTZ.AND P0, PT, R13, R16, PT ;  /* 0x000000100d00720b */ /* 0x000fe40003f1d000 */
[----:B------:R-:W-:Y:S02]  /*2740*/  SHF.L.U32 R3, R14, R3, RZ ;  /* 0x000000030e037219 */ /* 0x000fe400000006ff */
[----:B------:R-:W-:Y:S02]  /*2750*/  SEL R13, R15, RZ, P2 ;  /* 0x000000ff0f0d7207 */ /* 0x000fe40001000000 */
[----:B------:R-:W-:Y:S02]  /*2760*/  ISETP.NE.AND P1, PT, R3, RZ, P1 ;  /* 0x000000ff0300720c */ /* 0x000fe40000f25270 */
[----:B------:R-:W-:Y:S02]  /*2770*/  SHF.R.U32.HI R13, RZ, R13, R14 ;  /* 0x0000000dff0d7219 */ /* 0x000fe4000001160e */
[----:B------:R-:W-:-:S02]  /*2780*/  PLOP3.LUT P0, PT, P0, P1, PT, 0xf8, 0x8f ;  /* 0x00000000008f781c */ /* 0x000fc40000703f70 */
[----:B------:R-:W-:Y:S02]  /*2790*/  SHF.R.U32.HI R14, RZ, 0x1, R13 ;  /* 0x00000001ff0e7819 */ /* 0x000fe4000001160d */
[----:B------:R-:W-:-:S04]  /*27a0*/  SEL R3, RZ, 0x1, !P0 ;  /* 0x00000001ff037807 */ /* 0x000fc80004000000 */
[----:B------:R-:W-:-:S04]  /*27b0*/  LOP3.LUT R16, R3, 0x1, R14, 0xf8, !PT ;  /* 0x0000000103107812 */ /* 0x000fc800078ef80e */
[----:B------:R-:W-:-:S05]  /*27c0*/  LOP3.LUT R13, R16, R13, RZ, 0xc0, !PT ;  /* 0x0000000d100d7212 */ /* 0x000fca00078ec0ff */
[----:B------:R-:W-:-:S05]  /*27d0*/  IMAD.IADD R13, R14, 0x1, R13 ;  /* 0x000000010e0d7824 */ /* 0x000fca00078e020d */
[----:B------:R-:W-:Y:S01]  /*27e0*/  LOP3.LUT R2, R13, R2, RZ, 0xfc, !PT ;  /* 0x000000020d027212 */ /* 0x000fe200078efcff */
[----:B------:R-:W-:Y:S06]  /*27f0*/  BRA `(.L_x_32) ;  /* 0x0000000000107947 */ /* 0x000fec0003800000 */
.L_x_31:
[----:B------:R-:W-:-:S04]  /*2800*/  LOP3.LUT R2, R2, 0x80000000, RZ, 0xc0, !PT ;  /* 0x8000000002027812 */ /* 0x000fc800078ec0ff */
[----:B------:R-:W-:Y:S01]  /*2810*/  LOP3.LUT R2, R2, 0x7f800000, RZ, 0xfc, !PT ;  /* 0x7f80000002027812 */ /* 0x000fe200078efcff */
[----:B------:R-:W-:Y:S06]  /*2820*/  BRA `(.L_x_32) ;  /* 0x0000000000047947 */ /* 0x000fec0003800000 */
.L_x_30:
[----:B------:R-:W-:-:S07]  /*2830*/  IMAD R2, R15, 0x800000, R2 ;  /* 0x008000000f027824 */ /* 0x000fce00078e0202 */
.L_x_32:
[----:B------:R-:W-:Y:S05]  /*2840*/  BSYNC.RECONVERGENT B3 ;  /* 0x0000000000037941 */ /* 0x000fea0003800200 */
.L_x_29:
[----:B------:R-:W-:Y:S05]  /*2850*/  BRA `(.L_x_33) ;  /* 0x0000000000207947 */ /* 0x000fea0003800000 */
.L_x_28:
[----:B------:R-:W-:-:S04]  /*2860*/  LOP3.LUT R2, R16, 0x80000000, R3, 0x48, !PT ;  /* 0x8000000010027812 */ /* 0x000fc800078e4803 */
[----:B------:R-:W-:Y:S01]  /*2870*/  LOP3.LUT R2, R2, 0x7f800000, RZ, 0xfc, !PT ;  /* 0x7f80000002027812 */ /* 0x000fe200078efcff */
[----:B------:R-:W-:Y:S06]  /*2880*/  BRA `(.L_x_33) ;  /* 0x0000000000147947 */ /* 0x000fec0003800000 */
.L_x_27:
[----:B------:R-:W-:Y:S01]  /*2890*/  LOP3.LUT R2, R16, 0x80000000, R3, 0x48, !PT ;  /* 0x8000000010027812 */ /* 0x000fe200078e4803 */
[----:B------:R-:W-:Y:S06]  /*28a0*/  BRA `(.L_x_33) ;  /* 0x00000000000c7947 */ /* 0x000fec0003800000 */
.L_x_26:
[----:B------:R-:W0:Y:S01]  /*28b0*/  MUFU.RSQ R2, -QNAN ;  /* 0xffc0000000027908 */ /* 0x000e220000001400 */
[----:B------:R-:W-:Y:S05]  /*28c0*/  BRA `(.L_x_33) ;  /* 0x0000000000047947 */ /* 0x000fea0003800000 */
.L_x_25:
[----:B------:R-:W-:-:S07]  /*28d0*/  FADD.FTZ R2, R3, R2 ;  /* 0x0000000203027221 */ /* 0x000fce0000010000 */
.L_x_33:
[----:B------:R-:W-:Y:S05]  /*28e0*/  BSYNC.RECONVERGENT B2 ;  /* 0x0000000000027941 */ /* 0x000fea0003800200 */
.L_x_23:
[----:B0-----:R-:W-:Y:S02]  /*28f0*/  IMAD.MOV.U32 R13, RZ, RZ, R2 ;  /* 0x000000ffff0d7224 */ /* 0x001fe400078e0002 */
[----:B------:R-:W-:Y:S02]  /*2900*/  IMAD.MOV.U32 R2, RZ, RZ, R4 ;  /* 0x000000ffff027224 */ /* 0x000fe400078e0004 */
[----:B------:R-:W-:-:S04]  /*2910*/  IMAD.MOV.U32 R3, RZ, RZ, 0x0 ;  /* 0x00000000ff037424 */ /* 0x000fc800078e00ff */
[----:B------:R-:W-:Y:S05]  /*2920*/  RET.REL.NODEC R2 `(_Z18calculate_distancePfS_S_i) ;  /* 0xffffffd402b47950 */ /* 0x000fea0003c3ffff */
.L_x_34:
[----:B------:R-:W-:-:S00]  /*2930*/  BRA `(.L_x_34) ;  /* 0xfffffffc00fc7947 */ /* 0x000fc0000383ffff */
[----:B------:R-:W-:-:S00]  /*2940*/  NOP ;  /* 0x0000000000007918 */ /* 0x000fc00000000000 */
        /* <DEDUP_REMOVED lines=11> */
.L_x_39:


//--------------------- .text._Z3addPiS_S_        --------------------------
	.section	.text._Z3addPiS_S_,"ax",@progbits
	.align	128
        .global         _Z3addPiS_S_
        .type           _Z3addPiS_S_,@function
        .size           _Z3addPiS_S_,(.L_x_41 - _Z3addPiS_S_)
        .other          _Z3addPiS_S_,@"STO_CUDA_ENTRY STV_DEFAULT"
_Z3addPiS_S_:
.text._Z3addPiS_S_:
[----:B------:R-:W0:Y:S08]  /*0000*/  LDC R1, c[0x0][0x37c] ;  /* 0x0000df00ff017b82 */ /* 0x000e300000000800 */
[----:B------:R-:W1:Y:S01]  /*0010*/  LDC.64 R4, c[0x0][0x388] ;  /* 0x0000e200ff047b82 */ /* 0x000e620000000a00 */
[----:B------:R-:W1:Y:S01]  /*0020*/  LDCU.64 UR4, c[0x0][0x358] ;  /* 0x00006b00ff0477ac */ /* 0x000e620008000a00 */
[----:B0-----:R-:W-:Y:S01]  /*0030*/  VIADD R1, R1, 0xfffffff8 ;  /* 0xfffffff801017836 */ /* 0x001fe20000000000 */
[----:B------:R-:W0:Y:S05]  /*0040*/  LDCU.64 UR6, c[0x4][0x8] ;  /* 0x01000100ff0677ac */ /* 0x000e2a0008000a00 */
[----:B------:R-:W2:Y:S01]  /*0050*/  LDC.64 R2, c[0x0][0x380] ;  /* 0x0000e000ff027b82 */ /* 0x000ea20000000a00 */
[----:B-1----:R-:W3:Y:S04]  /*0060*/  LDG.E R5, desc[UR4][R4.64] ;  /* 0x0000000404057981 */ /* 0x002ee8000c1e1900 */
[----:B--2---:R-:W3:Y:S03]  /*0070*/  LDG.E R0, desc[UR4][R2.64] ;  /* 0x0000000402007981 */ /* 0x004ee6000c1e1900 */
[----:B------:R-:W1:Y:S01]  /*0080*/  LDC.64 R8, c[0x0][0x390] ;  /* 0x0000e400ff087b82 */ /* 0x000e620000000a00 */
[----:B---3--:R-:W-:-:S05]  /*0090*/  IMAD.IADD R0, R0, 0x1, R5 ;  /* 0x0000000100007824 */ /* 0x008fca00078e0205 */
[----:B-1----:R1:W-:Y:S04]  /*00a0*/  STG.E desc[UR4][R8.64], R0 ;  /* 0x0000000008007986 */ /* 0x0023e8000c101904 */
[----:B------:R-:W2:Y:S01]  /*00b0*/  LDG.E R10, desc[UR4][R2.64] ;  /* 0x00000004020a7981 */ /* 0x000ea2000c1e1900 */
[----:B------:R-:W-:Y:S01]  /*00c0*/  MOV R11, 0x18 ;  /* 0x00000018000b7802 */ /* 0x000fe20000000f00 */
[----:B------:R-:W3:Y:S01]  /*00d0*/  LDCU UR4, c[0x0][0x2f8] ;  /* 0x00005f00ff0477ac */ /* 0x000ee20008000800 */
[----:B0-----:R-:W-:Y:S01]  /*00e0*/  MOV R4, UR6 ;  /* 0x0000000600047c02 */ /* 0x001fe20008000f00 */
[----:B------:R-:W-:Y:S01]  /*00f0*/  IMAD.U32 R5, RZ, RZ, UR7 ;  /* 0x00000007ff057e24 */ /* 0x000fe2000f8e00ff */
[----:B------:R1:W0:Y:S01]  /*0100*/  LDC.64 R12, c[0x4][R11] ;  /* 0x010000000b0c7b82 */ /* 0x0002220000000a00 */
[----:B------:R-:W4:Y:S01]  /*0110*/  LDCU UR5, c[0x0][0x2fc] ;  /* 0x00005f80ff0577ac */ /* 0x000f220008000800 */
[----:B---3--:R-:W-:-:S04]  /*0120*/  IADD3 R6, P0, PT, R1, UR4, RZ ;  /* 0x0000000401067c10 */ /* 0x008fc8000ff1e0ff */
[----:B----4-:R-:W-:Y:S01]  /*0130*/  IADD3.X R7, PT, PT, RZ, UR5, RZ, P0, !PT ;  /* 0x00000005ff077c10 */ /* 0x010fe200087fe4ff */
[----:B0-2---:R1:W-:Y:S08]  /*0140*/  STL [R1], R10 ;  /* 0x0000000a01007387 */ /* 0x0053f00000100800 */
[----:B------:R-:W-:-:S07]  /*0150*/  LEPC R20, `(.L_x_35) ;  /* 0x000000001014794e */ /* 0x000fce0000000000 */
[----:B-1----:R-:W-:Y:S05]  /*0160*/  CALL.ABS.NOINC R12 ;  /* 0x000000000c007343 */ /* 0x002fea0003c00000 */
.L_x_35:
[----:B------:R-:W-:Y:S05]  /*0170*/  EXIT ;  /* 0x000000000000794d */ /* 0x000fea0003800000 */
.L_x_36:
        /* <DEDUP_REMOVED lines=16> */
.L_x_41:


//--------------------- .text._Z11test_kernelv    --------------------------
	.section	.text._Z11test_kernelv,"ax",@progbits
	.align	128
        .global         _Z11test_kernelv
        .type           _Z11test_kernelv,@function
        .size           _Z11test_kernelv,(.L_x_42 - _Z11test_kernelv)
        .other          _Z11test_kernelv,@"STO_CUDA_ENTRY STV_DEFAULT"
_Z11test_kernelv:
.text._Z11test_kernelv:
[----:B------:R-:W0:Y:S01]  /*0000*/  LDC R1, c[0x0][0x37c] ;  /* 0x0000df00ff017b82 */ /* 0x000e220000000800 */
[----:B------:R-:W-:Y:S01]  /*0010*/  MOV R0, 0x18 ;  /* 0x0000001800007802 */ /* 0x000fe20000000f00 */
[----:B------:R-:W1:Y:S01]  /*0020*/  LDCU.64 UR4, c[0x4][URZ] ;  /* 0x01000000ff0477ac */ /* 0x000e620008000a00 */
[----:B------:R-:W-:-:S05]  /*0030*/  CS2R R6, SRZ ;  /* 0x0000000000067805 */ /* 0x000fca000001ff00 */
[----:B------:R2:W3:Y:S01]  /*0040*/  LDC.64 R2, c[0x4][R0] ;  /* 0x0100000000027b82 */ /* 0x0004e20000000a00 */
[----:B-1----:R-:W-:Y:S02]  /*0050*/  IMAD.U32 R4, RZ, RZ, UR4 ;  /* 0x00000004ff047e24 */ /* 0x002fe4000f8e00ff */
[----:B--2---:R-:W-:-:S07]  /*0060*/  IMAD.U32 R5, RZ, RZ, UR5 ;  /* 0x00000005ff057e24 */ /* 0x004fce000f8e00ff */
[----:B------:R-:W-:-:S07]  /*0070*/  LEPC R20, `(.L_x_37) ;  /* 0x000000001014794e */ /* 0x000fce0000000000 */
[----:B0--3--:R-:W-:Y:S05]  /*0080*/  CALL.ABS.NOINC R2 ;  /* 0x0000000002007343 */ /* 0x009fea0003c00000 */
.L_x_37:
[----:B------:R-:W-:Y:S05]  /*0090*/  EXIT ;  /* 0x000000000000794d */ /* 0x000fea0003800000 */
.L_x_38:
        /* <DEDUP_REMOVED lines=14> */
.L_x_42:


//--------------------- .nv.global.init           --------------------------
	.section	.nv.global.init,"aw",@progbits
	.align	4
.nv.global.init:
	.type		__cudart_i2opi_f,@object
	.size		__cudart_i2opi_f,($str - __cudart_i2opi_f)
__cudart_i2opi_f:
        /*0000*/ 	.byte	0x41, 0x90, 0x43, 0x3c, 0x99, 0x95, 0x62, 0xdb, 0xc0, 0xdd, 0x34, 0xf5, 0xd1, 0x57, 0x27, 0xfc
        /*0010*/ 	.byte	0x29, 0x15, 0x44, 0x4e, 0x6e, 0x83, 0xf9, 0xa2
	.type		$str,@object
	.size		$str,($str$1 - $str)
$str:
        /*0018*/ 	.byte	0x64, 0x6f, 0x20, 0x6e, 0x6f, 0x74, 0x68, 0x69, 0x6e, 0x67, 0x0a, 0x00
	.type		$str$1,@object
	.size		$str$1,(.L_1 - $str$1)
$str$1:
        /*0024*/ 	.byte	0x49, 0x4e, 0x20, 0x41, 0x44, 0x44, 0x3a, 0x20, 0x61, 0x20, 0x3d, 0x20, 0x25, 0x69, 0x0a, 0x00
.L_1:


//--------------------- .nv.shared.reserved.0     --------------------------
	.section	.nv.shared.reserved.0,"aw",@nobits
	.weak		__nv_reservedSMEM_offset_0_alias
	.size		__nv_reservedSMEM_offset_0_alias, 0, 64
	.other		__nv_reservedSMEM_offset_0_alias,@"STO_CUDA_RESERVED_SHARED STV_DEFAULT"
__nv_reservedSMEM_offset_0_alias:
	.zero		0
	.zero		64


//--------------------- .nv.constant0._Z18calculate_distancePfS_S_i --------------------------
	.section	.nv.constant0._Z18calculate_distancePfS_S_i,"a",@progbits
	.sectionflags	@""
	.align	4
.nv.constant0._Z18calculate_distancePfS_S_i:
	.zero		924


//--------------------- .nv.constant0._Z3addPiS_S_ --------------------------
	.section	.nv.constant0._Z3addPiS_S_,"a",@progbits
	.sectionflags	@""
	.align	4
.nv.constant0._Z3addPiS_S_:
	.zero		920


//--------------------- .nv.constant0._Z11test_kernelv --------------------------
	.section	.nv.constant0._Z11test_kernelv,"a",@progbits
	.sectionflags	@""
	.align	4
.nv.constant0._Z11test_kernelv:
	.zero		896


//--------------------- SYMBOLS --------------------------

	.type		.nv.reservedSmem.offset0,@object
	.size		.nv.reservedSmem.offset0,0x4
	.type		vprintf,@function
